# CuTe-DSL kernel — source=cudnn_frontend_dsl family=nsa_select
# config = {"dtype": "BFloat16", "head_dim": 128, "block_size": 128}


// ===== COMPILED SASS (sm_100a) =====

	.target	sm_100a

	.elftype	@"ET_EXEC"


//--------------------- .note.nv.tkinfo           --------------------------
	.section	.note.nv.tkinfo,"",@"SHT_NOTE"
	.sectionflags	@"SHF_NOTE_NV_TKINFO"
	.tkinfo
        /*0018*/ 	.word	0x00000081
        /*0030*/ 	.string	""
        /*0030*/ 	.string	"ptxas"
        /*0030*/ 	.string	"Cuda compilation tools, release 12.9, V12.9.83"
        /*0030*/ 	.string	"Build system must define TOOLS_VERSION_EXTENDED"
        /*0030*/ 	.string	"-O 3 -arch sm_100a "



//--------------------- .note.nv.cuver            --------------------------
	.section	.note.nv.cuver,"",@"SHT_NOTE"
	.sectionflags	@"SHF_NOTE_NV_CUVER"
        /*0018*/ 	.short	0x0001
        /*001a*/ 	.short	0x0064
        /*001c*/ 	.short	0x0001
        /*001e*/ 	.short	0x0000
        /*0020*/ 	.short	0x0001
        /*0022*/ 	.short	0x0000


//--------------------- .nv.info                  --------------------------
	.section	.nv.info,"",@"SHT_CUDA_INFO"
	.align	4


	//----- nvinfo : EIATTR_REGCOUNT
	.align		4
        /*0000*/ 	.byte	0x04, 0x2f
        /*0002*/ 	.short	(.L_1 - .L_0)
	.align		4
.L_0:
        /*0004*/ 	.word	index@(kernel_cutlass_kernel_cudnnnative_sparse_attentionselectionNSA_select_attn_fwd_hmmaHopperSelectAttentionFwd_object_at__CopyAtom_ThrID10_TVLayoutSrc112801_TVLayoutDst112801_Valuetypebf16_t_0)
        /*0008*/ 	.word	0x000000e6


	//----- nvinfo : EIATTR_FRAME_SIZE
	.align		4
.L_1:
        /*000c*/ 	.byte	0x04, 0x11
        /*000e*/ 	.short	(.L_3 - .L_2)
	.align		4
.L_2:
        /*0010*/ 	.word	index@(kernel_cutlass_kernel_cudnnnative_sparse_attentionselectionNSA_select_attn_fwd_hmmaHopperSelectAttentionFwd_object_at__CopyAtom_ThrID10_TVLayoutSrc112801_TVLayoutDst112801_Valuetypebf16_t_0)
        /*0014*/ 	.word	0x00000000


	//----- nvinfo : EIATTR_MIN_STACK_SIZE
	.align		4
.L_3:
        /*0018*/ 	.byte	0x04, 0x12
        /*001a*/ 	.short	(.L_5 - .L_4)
	.align		4
.L_4:
        /*001c*/ 	.word	index@(kernel_cutlass_kernel_cudnnnative_sparse_attentionselectionNSA_select_attn_fwd_hmmaHopperSelectAttentionFwd_object_at__CopyAtom_ThrID10_TVLayoutSrc112801_TVLayoutDst112801_Valuetypebf16_t_0)
        /*0020*/ 	.word	0x00000000
.L_5:


//--------------------- .nv.info.kernel_cutlass_kernel_cudnnnative_sparse_attentionselectionNSA_select_attn_fwd_hmmaHopperSelectAttentionFwd_object_at__CopyAtom_ThrID10_TVLayoutSrc112801_TVLayoutDst112801_Valuetypebf16_t_0 --------------------------
	.section	.nv.info.kernel_cutlass_kernel_cudnnnative_sparse_attentionselectionNSA_select_attn_fwd_hmmaHopperSelectAttentionFwd_object_at__CopyAtom_ThrID10_TVLayoutSrc112801_TVLayoutDst112801_Valuetypebf16_t_0,"",@"SHT_CUDA_INFO"
	.sectionflags	@""
	.align	4


	//----- nvinfo : EIATTR_CUDA_API_VERSION
	.align		4
        /*0000*/ 	.byte	0x04, 0x37
        /*0002*/ 	.short	(.L_7 - .L_6)
.L_6:
        /*0004*/ 	.word	0x00000081


	//----- nvinfo : EIATTR_KPARAM_INFO
	.align		4
.L_7:
        /*0008*/ 	.byte	0x04, 0x17
        /*000a*/ 	.short	(.L_9 - .L_8)
.L_8:
        /*000c*/ 	.word	0x00000000
        /*0010*/ 	.short	0x0009
        /*0012*/ 	.short	0x0228
        /*0014*/ 	.byte	0x00, 0xf0, 0x11, 0x00


	//----- nvinfo : EIATTR_KPARAM_INFO
	.align		4
.L_9:
        /*0018*/ 	.byte	0x04, 0x17
        /*001a*/ 	.short	(.L_11 - .L_10)
.L_10:
        /*001c*/ 	.word	0x00000000
        /*0020*/ 	.short	0x0008
        /*0022*/ 	.short	0x0220
        /*0024*/ 	.byte	0x00, 0xf0, 0x21, 0x00


	//----- nvinfo : EIATTR_KPARAM_INFO
	.align		4
.L_11:
        /*0028*/ 	.byte	0x04, 0x17
        /*002a*/ 	.short	(.L_13 - .L_12)
.L_12:
        /*002c*/ 	.word	0x00000000
        /*0030*/ 	.short	0x0007
        /*0032*/ 	.short	0x0218
        /*0034*/ 	.byte	0x00, 0xf0, 0x21, 0x00


	//----- nvinfo : EIATTR_KPARAM_INFO
	.align		4
.L_13:
        /*0038*/ 	.byte	0x04, 0x17
        /*003a*/ 	.short	(.L_15 - .L_14)
.L_14:
        /*003c*/ 	.word	0x00000000
        /*0040*/ 	.short	0x0006
        /*0042*/ 	.short	0x0210
        /*0044*/ 	.byte	0x00, 0xf0, 0x21, 0x00


	//----- nvinfo : EIATTR_KPARAM_INFO
	.align		4
.L_15:
        /*0048*/ 	.byte	0x04, 0x17
        /*004a*/ 	.short	(.L_17 - .L_16)
.L_16:
        /*004c*/ 	.word	0x00000000
        /*0050*/ 	.short	0x0005
        /*0052*/ 	.short	0x0208
        /*0054*/ 	.byte	0x00, 0xf0, 0x21, 0x00


	//----- nvinfo : EIATTR_KPARAM_INFO
	.align		4
.L_17:
        /*0058*/ 	.byte	0x04, 0x17
        /*005a*/ 	.short	(.L_19 - .L_18)
.L_18:
        /*005c*/ 	.word	0x00000000
        /*0060*/ 	.short	0x0004
        /*0062*/ 	.short	0x0200
        /*0064*/ 	.byte	0x00, 0xf0, 0x21, 0x00


	//----- nvinfo : EIATTR_KPARAM_INFO
	.align		4
.L_19:
        /*0068*/ 	.byte	0x04, 0x17
        /*006a*/ 	.short	(.L_21 - .L_20)
.L_20:
        /*006c*/ 	.word	0x00000000
        /*0070*/ 	.short	0x0003
        /*0072*/ 	.short	0x0180
        /*0074*/ 	.byte	0x00, 0xf0, 0x01, 0x02


	//----- nvinfo : EIATTR_KPARAM_INFO
	.align		4
.L_21:
        /*0078*/ 	.byte	0x04, 0x17
        /*007a*/ 	.short	(.L_23 - .L_22)
.L_22:
        /*007c*/ 	.word	0x00000000
        /*0080*/ 	.short	0x0002
        /*0082*/ 	.short	0x0100
        /*0084*/ 	.byte	0x00, 0xf0, 0x01, 0x02


	//----- nvinfo : EIATTR_KPARAM_INFO
	.align		4
.L_23:
        /*0088*/ 	.byte	0x04, 0x17
        /*008a*/ 	.short	(.L_25 - .L_24)
.L_24:
        /*008c*/ 	.word	0x00000000
        /*0090*/ 	.short	0x0001
        /*0092*/ 	.short	0x0080
        /*0094*/ 	.byte	0x00, 0xf0, 0x01, 0x02


	//----- nvinfo : EIATTR_KPARAM_INFO
	.align		4
.L_25:
        /*0098*/ 	.byte	0x04, 0x17
        /*009a*/ 	.short	(.L_27 - .L_26)
.L_26:
        /*009c*/ 	.word	0x00000000
        /*00a0*/ 	.short	0x0000
        /*00a2*/ 	.short	0x0000
        /*00a4*/ 	.byte	0x00, 0xf0, 0x01, 0x02


	//----- nvinfo : EIATTR_SPARSE_MMA_MASK
	.align		4
.L_27:
        /*00a8*/ 	.byte	0x03, 0x50
        /*00aa*/ 	.short	0x0000


	//----- nvinfo : EIATTR_MAXREG_COUNT
	.align		4
        /*00ac*/ 	.byte	0x03, 0x1b
        /*00ae*/ 	.short	0x00ff


	//----- nvinfo : EIATTR_NUM_BARRIERS
	.align		4
        /*00b0*/ 	.byte	0x02, 0x4c
        /*00b2*/ 	.byte	0x01
	.zero		1


	//----- nvinfo : EIATTR_INT_WARP_WIDE_INSTR_OFFSETS
	.align		4
        /*00b4*/ 	.byte	0x04, 0x31
        /*00b6*/ 	.short	(.L_29 - .L_28)


	//   ....[0]....
.L_28:
        /*00b8*/ 	.word	0x00000120


	//   ....[1]....
        /*00bc*/ 	.word	0x00000140


	//   ....[2]....
        /*00c0*/ 	.word	0x00000150


	//   ....[3]....
        /*00c4*/ 	.word	0x00000160


	//   ....[4]....
        /*00c8*/ 	.word	0x00000200


	//   ....[5]....
        /*00cc*/ 	.word	0x00000210


	//   ....[6]....
        /*00d0*/ 	.word	0x000002e0


	//   ....[7]....
        /*00d4*/ 	.word	0x00000670


	//   ....[8]....
        /*00d8*/ 	.word	0x00000680


	//   ....[9]....
        /*00dc*/ 	.word	0x00000770


	//   ....[10]....
        /*00e0*/ 	.word	0x00000780


	//   ....[11]....
        /*00e4*/ 	.word	0x00000850


	//   ....[12]....
        /*00e8*/ 	.word	0x00000860


	//   ....[13]....
        /*00ec*/ 	.word	0x00000930


	//   ....[14]....
        /*00f0*/ 	.word	0x00000940


	//   ....[15]....
        /*00f4*/ 	.word	0x00000a10


	//   ....[16]....
        /*00f8*/ 	.word	0x00000a20


	//   ....[17]....
        /*00fc*/ 	.word	0x00000af0


	//   ....[18]....
        /*0100*/ 	.word	0x00000b00


	//   ....[19]....
        /*0104*/ 	.word	0x00000bd0


	//   ....[20]....
        /*0108*/ 	.word	0x00000be0


	//   ....[21]....
        /*010c*/ 	.word	0x00000cb0


	//   ....[22]....
        /*0110*/ 	.word	0x00000cc0


	//   ....[23]....
        /*0114*/ 	.word	0x00000d90


	//   ....[24]....
        /*0118*/ 	.word	0x00000da0


	//   ....[25]....
        /*011c*/ 	.word	0x00000e70


	//   ....[26]....
        /*0120*/ 	.word	0x00000e80


	//   ....[27]....
        /*0124*/ 	.word	0x00000f50


	//   ....[28]....
        /*0128*/ 	.word	0x00000f60


	//   ....[29]....
        /*012c*/ 	.word	0x00001030


	//   ....[30]....
        /*0130*/ 	.word	0x00001040


	//   ....[31]....
        /*0134*/ 	.word	0x00001110


	//   ....[32]....
        /*0138*/ 	.word	0x00001120


	//   ....[33]....
        /*013c*/ 	.word	0x000011f0


	//   ....[34]....
        /*0140*/ 	.word	0x00001200


	//   ....[35]....
        /*0144*/ 	.word	0x000012d0


	//   ....[36]....
        /*0148*/ 	.word	0x000012e0


	//   ....[37]....
        /*014c*/ 	.word	0x000013b0


	//   ....[38]....
        /*0150*/ 	.word	0x000013c0


	//   ....[39]....
        /*0154*/ 	.word	0x00001520


	//   ....[40]....
        /*0158*/ 	.word	0x00001530


	//   ....[41]....
        /*015c*/ 	.word	0x000016d0


	//   ....[42]....
        /*0160*/ 	.word	0x000016e0


	//   ....[43]....
        /*0164*/ 	.word	0x00001e70


	//   ....[44]....
        /*0168*/ 	.word	0x00001e80


	//   ....[45]....
        /*016c*/ 	.word	0x00002000


	//   ....[46]....
        /*0170*/ 	.word	0x00002010


	//   ....[47]....
        /*0174*/ 	.word	0x00003010


	//   ....[48]....
        /*0178*/ 	.word	0x00003040


	//   ....[49]....
        /*017c*/ 	.word	0x000031a0


	//   ....[50]....
        /*0180*/ 	.word	0x000031b0


	//----- nvinfo : EIATTR_COOP_GROUP_MASK_REGIDS
	.align		4
.L_29:
        /*0184*/ 	.byte	0x04, 0x29
        /*0186*/ 	.short	(.L_31 - .L_30)


	//   ....[0]....
.L_30:
        /*0188*/ 	.word	0x05000078


	//   ....[1]....
        /*018c*/ 	.word	0x050000b9


	//   ....[2]....
        /*0190*/ 	.word	0x0500009f


	//   ....[3]....
        /*0194*/ 	.word	0x0500009e


	//   ....[4]....
        /*0198*/ 	.word	0x0500009e


	//   ....[5]....
        /*019c*/ 	.word	0x0500009e


	//   ....[6]....
        /*01a0*/ 	.word	0x0500009e


	//   ....[7]....
        /*01a4*/ 	.word	0x0500009e


	//----- nvinfo : EIATTR_COOP_GROUP_INSTR_OFFSETS
	.align		4
.L_31:
        /*01a8*/ 	.byte	0x04, 0x28
        /*01aa*/ 	.short	(.L_33 - .L_32)


	//   ....[0]....
.L_32:
        /*01ac*/ 	.word	0x000036f0


	//   ....[1]....
        /*01b0*/ 	.word	0x00003710


	//   ....[2]....
        /*01b4*/ 	.word	0x00003fd0


	//   ....[3]....
        /*01b8*/ 	.word	0x00004010


	//   ....[4]....
        /*01bc*/ 	.word	0x00006560


	//   ....[5]....
        /*01c0*/ 	.word	0x00006600


	//   ....[6]....
        /*01c4*/ 	.word	0x00006ef0


	//   ....[7]....
        /*01c8*/ 	.word	0x00006fb0


	//----- nvinfo : EIATTR_VRC_CTA_INIT_COUNT
	.align		4
.L_33:
        /*01cc*/ 	.byte	0x02, 0x4a
	.zero		1
	.zero		1


	//----- nvinfo : EIATTR_MBARRIER_INSTR_OFFSETS
	.align		4
        /*01d0*/ 	.byte	0x04, 0x39
        /*01d2*/ 	.short	(.L_35 - .L_34)


	//   ....[0]....
.L_34:
        /*01d4*/ 	.word	0x000002c0
        /*01d8*/ 	.word	0x000000ff
        /*01dc*/ 	.word	0x00000000
        /*01e0*/ 	.short	0x0100
        /*01e2*/ 	.byte	0x08
	.zero		1


	//   ....[1]....
        /*01e4*/ 	.word	0x000002f0
        /*01e8*/ 	.word	0x000000ff
        /*01ec*/ 	.word	0x00000008
        /*01f0*/ 	.short	0x0100
        /*01f2*/ 	.byte	0x08
	.zero		1


	//   ....[2]....
        /*01f4*/ 	.word	0x00000320
        /*01f8*/ 	.word	0x000000ff
        /*01fc*/ 	.word	0x00000020
        /*0200*/ 	.short	0x0100
        /*0202*/ 	.byte	0x09
	.zero		1


	//   ....[3]....
        /*0204*/ 	.word	0x00000330
        /*0208*/ 	.word	0x000000ff
        /*020c*/ 	.word	0x00000028
        /*0210*/ 	.short	0x0100
        /*0212*/ 	.byte	0x09
	.zero		1


	//   ....[4]....
        /*0214*/ 	.word	0x00000360
        /*0218*/ 	.word	0x000000ff
        /*021c*/ 	.word	0x00000010
        /*0220*/ 	.short	0x0100
        /*0222*/ 	.byte	0x0a
	.zero		1


	//   ....[5]....
        /*0224*/ 	.word	0x00000370
        /*0228*/ 	.word	0x000000ff
        /*022c*/ 	.word	0x00000018
        /*0230*/ 	.short	0x0100
        /*0232*/ 	.byte	0x0a
	.zero		1


	//   ....[6]....
        /*0234*/ 	.word	0x00000610
        /*0238*/ 	.word	0x00000007
        /*023c*/ 	.word	0x00000028
        /*0240*/ 	.short	0x010a
        /*0242*/ 	.byte	0xff
	.zero		1


	//   ....[7]....
        /*0244*/ 	.word	0x00001490
        /*0248*/ 	.word	0x00000007
        /*024c*/ 	.word	0x00000008
        /*0250*/ 	.short	0x010a
        /*0252*/ 	.byte	0xff
	.zero		1


	//   ....[8]....
        /*0254*/ 	.word	0x000019a0
        /*0258*/ 	.word	0x00000003
        /*025c*/ 	.word	0x00000020
        /*0260*/ 	.short	0x010a
        /*0262*/ 	.byte	0xff
	.zero		1


	//   ....[9]....
        /*0264*/ 	.word	0x000019d0
        /*0268*/ 	.word	0x00000003
        /*026c*/ 	.word	0x00000020
        /*0270*/ 	.short	0x010a
        /*0272*/ 	.byte	0xff
	.zero		1


	//   ....[10]....
        /*0274*/ 	.word	0x00001c00
        /*0278*/ 	.word	0x00000003
        /*027c*/ 	.word	0x00000000
        /*0280*/ 	.short	0x010a
        /*0282*/ 	.byte	0xff
	.zero		1


	//   ....[11]....
        /*0284*/ 	.word	0x00001d20
        /*0288*/ 	.word	0x00000003
        /*028c*/ 	.word	0x00000000
        /*0290*/ 	.short	0x010a
        /*0292*/ 	.byte	0xff
	.zero		1


	//   ....[12]....
        /*0294*/ 	.word	0x00001dc0
        /*0298*/ 	.word	0x0000006f
        /*029c*/ 	.word	0x00000018
        /*02a0*/ 	.short	0x010a
        /*02a2*/ 	.byte	0xff
	.zero		1


	//   ....[13]....
        /*02a4*/ 	.word	0x00002da0
        /*02a8*/ 	.word	0x00000003
        /*02ac*/ 	.word	0x00000008
        /*02b0*/ 	.short	0x0101
        /*02b2*/ 	.byte	0xff
	.zero		1


	//   ....[14]....
        /*02b4*/ 	.word	0x00002f60
        /*02b8*/ 	.word	0x00000003
        /*02bc*/ 	.word	0x00000008
        /*02c0*/ 	.short	0x010a
        /*02c2*/ 	.byte	0xff
	.zero		1


	//   ....[15]....
        /*02c4*/ 	.word	0x00004320
        /*02c8*/ 	.word	0x00000003
        /*02cc*/ 	.word	0x00000010
        /*02d0*/ 	.short	0x010a
        /*02d2*/ 	.byte	0xff
	.zero		1


	//   ....[16]....
        /*02d4*/ 	.word	0x00004340
        /*02d8*/ 	.word	0x00000003
        /*02dc*/ 	.word	0x00000010
        /*02e0*/ 	.short	0x010a
        /*02e2*/ 	.byte	0xff
	.zero		1


	//   ....[17]....
        /*02e4*/ 	.word	0x00005220
        /*02e8*/ 	.word	0x00000003
        /*02ec*/ 	.word	0x00000000
        /*02f0*/ 	.short	0x010a
        /*02f2*/ 	.byte	0xff
	.zero		1


	//   ....[18]....
        /*02f4*/ 	.word	0x00005250
        /*02f8*/ 	.word	0x00000003
        /*02fc*/ 	.word	0x00000018
        /*0300*/ 	.short	0x0101
        /*0302*/ 	.byte	0xff
	.zero		1


	//   ....[19]....
        /*0304*/ 	.word	0x000062d0
        /*0308*/ 	.word	0x00000007
        /*030c*/ 	.word	0x00000028
        /*0310*/ 	.short	0x010a
        /*0312*/ 	.byte	0xff
	.zero		1


	//   ....[20]....
        /*0314*/ 	.word	0x00006340
        /*0318*/ 	.word	0x00000007
        /*031c*/ 	.word	0x00000008
        /*0320*/ 	.short	0x010a
        /*0322*/ 	.byte	0xff
	.zero		1


	//   ....[21]....
        /*0324*/ 	.word	0x00006390
        /*0328*/ 	.word	0x00000003
        /*032c*/ 	.word	0x00000020
        /*0330*/ 	.short	0x010a
        /*0332*/ 	.byte	0xff
	.zero		1


	//   ....[22]....
        /*0334*/ 	.word	0x000063f0
        /*0338*/ 	.word	0x00000003
        /*033c*/ 	.word	0x00000000
        /*0340*/ 	.short	0x010a
        /*0342*/ 	.byte	0xff
	.zero		1


	//   ....[23]....
        /*0344*/ 	.word	0x00006450
        /*0348*/ 	.word	0x0000006f
        /*034c*/ 	.word	0x00000018
        /*0350*/ 	.short	0x010a
        /*0352*/ 	.byte	0xff
	.zero		1


	//   ....[24]....
        /*0354*/ 	.word	0x000064b0
        /*0358*/ 	.word	0x00000003
        /*035c*/ 	.word	0x00000008
        /*0360*/ 	.short	0x010a
        /*0362*/ 	.byte	0xff
	.zero		1


	//   ....[25]....
        /*0364*/ 	.word	0x00007010
        /*0368*/ 	.word	0x00000003
        /*036c*/ 	.word	0x00000010
        /*0370*/ 	.short	0x010a
        /*0372*/ 	.byte	0xff
	.zero		1


	//----- nvinfo : EIATTR_NUM_MBARRIERS
	.align		4
.L_35:
        /*0374*/ 	.byte	0x03, 0x38
        /*0376*/ 	.short	0x0006


	//----- nvinfo : EIATTR_EXIT_INSTR_OFFSETS
	.align		4
        /*0378*/ 	.byte	0x04, 0x1c
        /*037a*/ 	.short	(.L_37 - .L_36)


	//   ....[0]....
.L_36:
        /*037c*/ 	.word	0x000004e0


	//   ....[1]....
        /*0380*/ 	.word	0x000062a0


	//----- nvinfo : EIATTR_REQNTID
	.align		4
.L_37:
        /*0384*/ 	.byte	0x04, 0x10
        /*0386*/ 	.short	(.L_39 - .L_38)
.L_38:
        /*0388*/ 	.word	0x00000020
        /*038c*/ 	.word	0x00000001
        /*0390*/ 	.word	0x00000001


	//----- nvinfo : EIATTR_CRS_STACK_SIZE
	.align		4
.L_39:
        /*0394*/ 	.byte	0x04, 0x1e
        /*0396*/ 	.short	(.L_41 - .L_40)
.L_40:
        /*0398*/ 	.word	0x00000000


	//----- nvinfo : EIATTR_CBANK_PARAM_SIZE
	.align		4
.L_41:
        /*039c*/ 	.byte	0x03, 0x19
        /*039e*/ 	.short	0x022c


	//----- nvinfo : EIATTR_PARAM_CBANK
	.align		4
        /*03a0*/ 	.byte	0x04, 0x0a
        /*03a2*/ 	.short	(.L_43 - .L_42)
	.align		4
.L_42:
        /*03a4*/ 	.word	index@(.nv.constant0.kernel_cutlass_kernel_cudnnnative_sparse_attentionselectionNSA_select_attn_fwd_hmmaHopperSelectAttentionFwd_object_at__CopyAtom_ThrID10_TVLayoutSrc112801_TVLayoutDst112801_Valuetypebf16_t_0)
        /*03a8*/ 	.short	0x0380
        /*03aa*/ 	.short	0x022c


	//----- nvinfo : EIATTR_SW_WAR
	.align		4
.L_43:
        /*03ac*/ 	.byte	0x04, 0x36
        /*03ae*/ 	.short	(.L_45 - .L_44)
.L_44:
        /*03b0*/ 	.word	0x00000008
.L_45:


//--------------------- .nv.compat                --------------------------
	.section	.nv.compat,"",@"SHT_CUDA_COMPAT_INFO"
	.align	4
        /*0000*/ 	.byte	0x02, 0x02, 0x02, 0x00, 0x02, 0x05, 0x05, 0x00, 0x02, 0x03, 0x01, 0x00, 0x02, 0x06, 0x01, 0x00


//--------------------- .nv.callgraph             --------------------------
	.section	.nv.callgraph,"",@"SHT_CUDA_CALLGRAPH"
	.align	4
	.sectionentsize	8
	.align		4
        /*0000*/ 	.word	0x00000000
	.align		4
        /*0004*/ 	.word	0xffffffff
	.align		4
        /*0008*/ 	.word	0x00000000
	.align		4
        /*000c*/ 	.word	0xfffffffe
	.align		4
        /*0010*/ 	.word	0x00000000
	.align		4
        /*0014*/ 	.word	0xfffffffd
	.align		4
        /*0018*/ 	.word	0x00000000
	.align		4
        /*001c*/ 	.word	0xfffffffc


//--------------------- .text.kernel_cutlass_kernel_cudnnnative_sparse_attentionselectionNSA_select_attn_fwd_hmmaHopperSelectAttentionFwd_object_at__CopyAtom_ThrID10_TVLayoutSrc112801_TVLayoutDst112801_Valuetypebf16_t_0 --------------------------
	.section	.text.kernel_cutlass_kernel_cudnnnative_sparse_attentionselectionNSA_select_attn_fwd_hmmaHopperSelectAttentionFwd_object_at__CopyAtom_ThrID10_TVLayoutSrc112801_TVLayoutDst112801_Valuetypebf16_t_0,"ax",@progbits
	.align	128
        .global         kernel_cutlass_kernel_cudnnnative_sparse_attentionselectionNSA_select_attn_fwd_hmmaHopperSelectAttentionFwd_object_at__CopyAtom_ThrID10_TVLayoutSrc112801_TVLayoutDst112801_Valuetypebf16_t_0
        .type           kernel_cutlass_kernel_cudnnnative_sparse_attentionselectionNSA_select_attn_fwd_hmmaHopperSelectAttentionFwd_object_at__CopyAtom_ThrID10_TVLayoutSrc112801_TVLayoutDst112801_Valuetypebf16_t_0,@function
        .size           kernel_cutlass_kernel_cudnnnative_sparse_attentionselectionNSA_select_attn_fwd_hmmaHopperSelectAttentionFwd_object_at__CopyAtom_ThrID10_TVLayoutSrc112801_TVLayoutDst112801_Valuetypebf16_t_0,(.L_x_79 - kernel_cutlass_kernel_cudnnnative_sparse_attentionselectionNSA_select_attn_fwd_hmmaHopperSelectAttentionFwd_object_at__CopyAtom_ThrID10_TVLayoutSrc112801_TVLayoutDst112801_Valuetypebf16_t_0)
        .other          kernel_cutlass_kernel_cudnnnative_sparse_attentionselectionNSA_select_attn_fwd_hmmaHopperSelectAttentionFwd_object_at__CopyAtom_ThrID10_TVLayoutSrc112801_TVLayoutDst112801_Valuetypebf16_t_0,@"STO_CUDA_ENTRY STV_DEFAULT"
kernel_cutlass_kernel_cudnnnative_sparse_attentionselectionNSA_select_attn_fwd_hmmaHopperSelectAttentionFwd_object_at__CopyAtom_ThrID10_TVLayoutSrc112801_TVLayoutDst112801_Valuetypebf16_t_0:
.text.kernel_cutlass_kernel_cudnnnative_sparse_attentionselectionNSA_select_attn_fwd_hmmaHopperSelectAttentionFwd_object_at__CopyAtom_ThrID10_TVLayoutSrc112801_TVLayoutDst112801_Valuetypebf16_t_0:
[----:B------:R-:W1:Y:S01]  /*0000*/  LDC R1, c[0x0][0x37c] ;  /* 0x0000df00ff017b82 */ /* 0x000e620000000800 */
[----:B------:R-:W2:Y:S07]  /*0010*/  S2R R0, SR_TID.X ;  /* 0x0000000000007919 */ /* 0x000eae0000002100 */
[----:B------:R-:W3:Y:S01]  /*0020*/  LDC.64 R2, c[0x0][0x590] ;  /* 0x00016400ff027b82 */ /* 0x000ee20000000a00 */
[----:B------:R-:W-:Y:S01]  /*0030*/  BSSY.RECONVERGENT B0, `(.L_x_0) ;  /* 0x000000e000007945 */ /* 0x000fe20003800200 */
[----:B------:R-:W4:Y:S01]  /*0040*/  S2R R5, SR_CTAID.Z ;  /* 0x0000000000057919 */ /* 0x000f220000002700 */
[----:B--2---:R-:W-:-:S04]  /*0050*/  SHF.R.U32.HI R224, RZ, 0x5, R0 ;  /* 0x00000005ffe07819 */ /* 0x004fc80000011600 */
[----:B------:R-:W-:-:S13]  /*0060*/  ISETP.NE.AND P2, PT, R224, RZ, PT ;  /* 0x000000ffe000720c */ /* 0x000fda0003f45270 */
[----:B-1--4-:R-:W-:Y:S05]  /*0070*/  @P2 BRA `(.L_x_1) ;  /* 0x0000000000242947 */ /* 0x012fea0003800000 */
[----:B------:R-:W1:Y:S02]  /*0080*/  LDCU.64 UR4, c[0x0][0x348] ;  /* 0x00006900ff0477ac */ /* 0x000e640008000a00 */
[----:B-1----:R-:W-:Y:S02]  /*0090*/  UIADD3 UR6, UP0, UPT, UR4, 0x80, URZ ;  /* 0x0000008004067890 */ /* 0x002fe4000ff1e0ff */
[----:B------:R1:W-:Y:S01]  /*00a0*/  UTMACCTL.PF [UR4] ;  /* 0x00000000040079b9 */ /* 0x0003e20008040000 */
[----:B------:R-:W-:Y:S02]  /*00b0*/  UIADD3 UR8, UP1, UPT, UR4, 0x180, URZ ;  /* 0x0000018004087890 */ /* 0x000fe4000ff3e0ff */
[----:B------:R-:W-:Y:S02]  /*00c0*/  UIADD3.X UR7, UPT, UPT, URZ, UR5, URZ, UP0, !UPT ;  /* 0x00000005ff077290 */ /* 0x000fe400087fe4ff */
[----:B------:R-:W-:-:S07]  /*00d0*/  UIADD3.X UR9, UPT, UPT, URZ, UR5, URZ, UP1, !UPT ;  /* 0x00000005ff097290 */ /* 0x000fce0008ffe4ff */
[----:B------:R1:W-:Y:S02]  /*00e0*/  UTMACCTL.PF [UR6] ;  /* 0x00000000060079b9 */ /* 0x0003e40008040000 */
[----:B------:R1:W-:Y:S02]  /*00f0*/  UTMACCTL.PF [UR8] ;  /* 0x00000000080079b9 */ /* 0x0003e40008040000 */
[----:B-1----:R-:W-:Y:S01]  /*0100*/  NOP ;  /* 0x0000000000007918 */ /* 0x002fe20000000000 */
.L_x_1:
[----:B------:R-:W-:Y:S05]  /*0110*/  BSYNC.RECONVERGENT B0 ;  /* 0x0000000000007941 */ /* 0x000fea0003800200 */
.L_x_0:
[----:B------:R-:W-:Y:S01]  /*0120*/  VOTEU.ALL UP3, P2 ;  /* 0x0000000000ff7886 */ /* 0x000fe20001060000 */
[----:B------:R-:W-:Y:S01]  /*0130*/  UMOV UR12, 0x1 ;  /* 0x00000001000c7882 */ /* 0x000fe20000000000 */
[----:B------:R-:W-:Y:S01]  /*0140*/  VOTEU.ALL UP2, P2 ;  /* 0x0000000000ff7886 */ /* 0x000fe20001040000 */
[----:B------:R-:W-:Y:S01]  /*0150*/  VOTEU.ALL UP1, P2 ;  /* 0x0000000000ff7886 */ /* 0x000fe20001020000 */
[----:B------:R-:W-:Y:S01]  /*0160*/  VOTEU.ALL UP0, P2 ;  /* 0x0000000000ff7886 */ /* 0x000fe20001000000 */
[----:B------:R-:W1:Y:S01]  /*0170*/  @!UP3 S2UR UR8, SR_CgaCtaId ;  /* 0x000000000008b9c3 */ /* 0x000e620000008800 */
[----:B------:R-:W-:Y:S01]  /*0180*/  @!UP3 UMOV UR4, 0x400 ;  /* 0x000004000004b882 */ /* 0x000fe20000000000 */
[----:B------:R-:W-:-:S04]  /*0190*/  @!UP3 UIADD3 UR14, UPT, UPT, -UR12, 0x100000, URZ ;  /* 0x001000000c0eb890 */ /* 0x000fc8000fffe1ff */
[----:B------:R-:W-:Y:S02]  /*01a0*/  @!UP3 USHF.L.U32 UR15, UR14, 0xb, URZ ;  /* 0x0000000b0e0fb899 */ /* 0x000fe400080006ff */
[----:B------:R-:W-:Y:S01]  /*01b0*/  @!UP3 USHF.L.U32 UR14, UR14, 0x1, URZ ;  /* 0x000000010e0eb899 */ /* 0x000fe200080006ff */
[----:B------:R-:W-:Y:S01]  /*01c0*/  @!UP3 UMOV UR10, 0x400 ;  /* 0x00000400000ab882 */ /* 0x000fe20000000000 */
[----:B------:R-:W-:-:S04]  /*01d0*/  @!UP3 UIADD3 UR16, UPT, UPT, -UR12, 0x100000, URZ ;  /* 0x001000000c10b890 */ /* 0x000fc8000fffe1ff */
[----:B------:R-:W-:Y:S02]  /*01e0*/  @!UP3 USHF.L.U32 UR17, UR16, 0xb, URZ ;  /* 0x0000000b1011b899 */ /* 0x000fe400080006ff */
[----:B------:R-:W-:Y:S01]  /*01f0*/  @!UP3 USHF.L.U32 UR16, UR16, 0x1, URZ ;  /* 0x000000011010b899 */ /* 0x000fe200080006ff */
[----:B------:R-:W-:Y:S01]  /*0200*/  VOTEU.ALL UP4, P2 ;  /* 0x0000000000ff7886 */ /* 0x000fe20001080000 */
[----:B------:R-:W-:Y:S01]  /*0210*/  VOTEU.ALL UP5, P2 ;  /* 0x0000000000ff7886 */ /* 0x000fe200010a0000 */
[----:B------:R-:W2:Y:S01]  /*0220*/  LDCU.64 UR6, c[0x0][0x358] ;  /* 0x00006b00ff0677ac */ /* 0x000ea20008000a00 */
[----:B------:R-:W4:Y:S01]  /*0230*/  @!UP3 S2UR UR5, SR_CgaCtaId ;  /* 0x000000000005b9c3 */ /* 0x000f220000008800 */
[----:B---3--:R-:W-:-:S07]  /*0240*/  IMAD.WIDE.U32 R2, R5, 0x4, R2 ;  /* 0x0000000405027825 */ /* 0x008fce00078e0002 */
[----:B------:R-:W3:Y:S01]  /*0250*/  @!UP3 S2UR UR11, SR_CgaCtaId ;  /* 0x00000000000bb9c3 */ /* 0x000ee20000008800 */
[----:B-1----:R-:W-:Y:S02]  /*0260*/  @!UP3 ULEA UR8, UR8, UR4, 0x18 ;  /* 0x000000040808b291 */ /* 0x002fe4000f8ec0ff */
[----:B----4-:R-:W-:Y:S02]  /*0270*/  @!UP3 ULEA UR9, UR5, UR4, 0x18 ;  /* 0x000000040509b291 */ /* 0x010fe4000f8ec0ff */
[----:B------:R-:W-:-:S04]  /*0280*/  @!UP3 UIADD3 UR4, UPT, UPT, -UR12, 0x100000, URZ ;  /* 0x001000000c04b890 */ /* 0x000fc8000fffe1ff */
[----:B------:R-:W-:Y:S02]  /*0290*/  @!UP3 USHF.L.U32 UR5, UR4, 0xb, URZ ;  /* 0x0000000b0405b899 */ /* 0x000fe400080006ff */
[----:B------:R-:W-:Y:S01]  /*02a0*/  @!UP3 USHF.L.U32 UR4, UR4, 0x1, URZ ;  /* 0x000000010404b899 */ /* 0x000fe200080006ff */
[----:B------:R-:W1:Y:S02]  /*02b0*/  FENCE.VIEW.ASYNC.S ;  /* 0x00000000000073c6 */ /* 0x000e640000000000 */
[----:B-1----:R1:W4:Y:S01]  /*02c0*/  @!UP2 SYNCS.EXCH.64 URZ, [UR8], UR14 ;  /* 0x0000000e08ffa5b2 */ /* 0x0023220008000100 */
[----:B---3--:R-:W-:Y:S01]  /*02d0*/  @!UP3 ULEA UR10, UR11, UR10, 0x18 ;  /* 0x0000000a0b0ab291 */ /* 0x008fe2000f8ec0ff */
[----:B------:R-:W-:Y:S01]  /*02e0*/  VOTEU.ALL UP3, P2 ;  /* 0x0000000000ff7886 */ /* 0x000fe20001060000 */
[----:B------:R1:W4:Y:S01]  /*02f0*/  @!UP1 SYNCS.EXCH.64 URZ, [UR8+0x8], UR14 ;  /* 0x0000080e08ff95b2 */ /* 0x0003220008000100 */
[----:B------:R-:W-:Y:S01]  /*0300*/  NOP ;  /* 0x0000000000007918 */ /* 0x000fe20000000000 */
[----:B----4-:R-:W-:Y:S06]  /*0310*/  BAR.SYNC.DEFER_BLOCKING 0x0 ;  /* 0x0000000000007b1d */ /* 0x010fec0000010000 */
[----:B------:R1:W3:Y:S01]  /*0320*/  @!UP0 SYNCS.EXCH.64 URZ, [UR9+0x20], UR16 ;  /* 0x0000201009ff85b2 */ /* 0x0002e20008000100 */
[----:B------:R1:W3:Y:S01]  /*0330*/  @!UP3 SYNCS.EXCH.64 URZ, [UR9+0x28], UR16 ;  /* 0x0000281009ffb5b2 */ /* 0x0002e20008000100 */
[----:B------:R-:W-:Y:S01]  /*0340*/  NOP ;  /* 0x0000000000007918 */ /* 0x000fe20000000000 */
[----:B---3--:R-:W-:Y:S06]  /*0350*/  BAR.SYNC.DEFER_BLOCKING 0x0 ;  /* 0x0000000000007b1d */ /* 0x008fec0000010000 */
[----:B------:R1:W3:Y:S01]  /*0360*/  @!UP4 SYNCS.EXCH.64 URZ, [UR10+0x10], UR4 ;  /* 0x000010040affc5b2 */ /* 0x0002e20008000100 */
[----:B------:R1:W3:Y:S01]  /*0370*/  @!UP5 SYNCS.EXCH.64 URZ, [UR10+0x18], UR4 ;  /* 0x000018040affd5b2 */ /* 0x0002e20008000100 */
[----:B------:R-:W-:Y:S01]  /*0380*/  NOP ;  /* 0x0000000000007918 */ /* 0x000fe20000000000 */
[----:B---3--:R-:W-:Y:S06]  /*0390*/  BAR.SYNC.DEFER_BLOCKING 0x0 ;  /* 0x0000000000007b1d */ /* 0x008fec0000010000 */
[----:B--2---:R-:W2:Y:S01]  /*03a0*/  LDG.E R223, desc[UR6][R2.64] ;  /* 0x0000000602df7981 */ /* 0x004ea2000c1e1900 */
[----:B------:R-:W-:Y:S01]  /*03b0*/  ISETP.GT.U32.AND P0, PT, R0, 0xf, PT ;  /* 0x0000000f0000780c */ /* 0x000fe20003f04070 */
[----:B------:R-:W2:Y:S01]  /*03c0*/  S2UR UR12, SR_CTAID.X ;  /* 0x00000000000c79c3 */ /* 0x000ea20000002500 */
[----:B------:R-:W3:Y:S01]  /*03d0*/  S2R R7, SR_CTAID.Y ;  /* 0x0000000000077919 */ /* 0x000ee20000002600 */
[----:B------:R-:W4:Y:S10]  /*03e0*/  LDG.E R6, desc[UR6][R2.64+0x4] ;  /* 0x0000040602067981 */ /* 0x000f34000c1e1900 */
[----:B------:R-:W5:Y:S01]  /*03f0*/  @!P0 LDC.64 R4, c[0x0][0x598] ;  /* 0x00016600ff048b82 */ /* 0x000f620000000a00 */
[----:B---3--:R-:W-:-:S02]  /*0400*/  @!P0 IMAD R8, R7, 0x10, R0 ;  /* 0x0000001007088824 */ /* 0x008fc400078e0200 */
[----:B--2---:R-:W-:-:S04]  /*0410*/  @!P0 VIADD R7, R223, UR12 ;  /* 0x0000000cdf078c36 */ /* 0x004fc80008000000 */
[----:B------:R-:W-:-:S04]  /*0420*/  @!P0 IMAD R7, R7, 0x40, R8 ;  /* 0x0000004007078824 */ /* 0x000fc800078e0208 */
[----:B-----5:R-:W-:-:S06]  /*0430*/  @!P0 IMAD.WIDE R4, R7, 0x4, R4 ;  /* 0x0000000407048825 */ /* 0x020fcc00078e0204 */
[----:B------:R-:W2:Y:S01]  /*0440*/  @!P0 LDG.E R4, desc[UR6][R4.64] ;  /* 0x0000000604048981 */ /* 0x000ea2000c1e1900 */
[----:B------:R-:W3:Y:S01]  /*0450*/  @!P0 S2R R8, SR_CgaCtaId ;  /* 0x0000000000088919 */ /* 0x000ee20000008800 */
[----:B------:R-:W-:Y:S01]  /*0460*/  @!P0 MOV R7, 0x400 ;  /* 0x0000040000078802 */ /* 0x000fe20000000f00 */
[----:B----4-:R-:W-:-:S05]  /*0470*/  IMAD.IADD R6, R6, 0x1, -R223 ;  /* 0x0000000106067824 */ /* 0x010fca00078e0adf */
[----:B------:R-:W-:Y:S02]  /*0480*/  ISETP.LE.AND P1, PT, R6, UR12, PT ;  /* 0x0000000c06007c0c */ /* 0x000fe4000bf23270 */
[----:B---3--:R-:W-:-:S04]  /*0490*/  @!P0 LEA R7, R8, R7, 0x18 ;  /* 0x0000000708078211 */ /* 0x008fc800078ec0ff */
[----:B------:R-:W-:Y:S01]  /*04a0*/  @!P0 LEA R7, R0, R7, 0x2 ;  /* 0x0000000700078211 */ /* 0x000fe200078e10ff */
[----:B------:R-:W3:Y:S04]  /*04b0*/  S2UR UR13, SR_CTAID.Y ;  /* 0x00000000000d79c3 */ /* 0x000ee80000002600 */
[----:B--2---:R1:W-:Y:S04]  /*04c0*/  @!P0 STS [R7+0x11080], R4 ;  /* 0x0110800407008388 */ /* 0x0043e80000000800 */
[----:B------:R-:W-:Y:S06]  /*04d0*/  BAR.SYNC.DEFER_BLOCKING 0x0 ;  /* 0x0000000000007b1d */ /* 0x000fec0000010000 */
[----:B-1-3--:R-:W-:Y:S05]  /*04e0*/  @P1 EXIT ;  /* 0x000000000000194d */ /* 0x00afea0003800000 */
[----:B------:R-:W-:Y:S01]  /*04f0*/  R2UR UR8, R223 ;  /* 0x00000000df0872ca */ /* 0x000fe200000e0000 */
[----:B------:R-:W1:-:S12]  /*0500*/  LDCU.64 UR4, c[0x0][0x5a0] ;  /* 0x0000b400ff0477ac */ /* 0x000e580008000a00 */
[----:B------:R-:W-:-:S04]  /*0510*/  UIADD3 UR12, UPT, UPT, UR8, UR12, URZ ;  /* 0x0000000c080c7290 */ /* 0x000fc8000fffe0ff */
[----:B------:R-:W-:-:S04]  /*0520*/  ULEA UR8, UR12, UR13, 0x2 ;  /* 0x0000000d0c087291 */ /* 0x000fc8000f8e10ff */
[----:B-1----:R-:W-:-:S06]  /*0530*/  UIMAD.WIDE UR4, UR8, 0x4, UR4 ;  /* 0x00000004080478a5 */ /* 0x002fcc000f8e0204 */
[----:B------:R-:W-:Y:S02]  /*0540*/  IMAD.U32 R4, RZ, RZ, UR4 ;  /* 0x00000004ff047e24 */ /* 0x000fe4000f8e00ff */
[----:B------:R-:W-:Y:S01]  /*0550*/  IMAD.U32 R5, RZ, RZ, UR5 ;  /* 0x00000005ff057e24 */ /* 0x000fe2000f8e00ff */
[----:B------:R-:W-:Y:S02]  /*0560*/  BSSY B0, `(.L_x_2) ;  /* 0x000012b000007945 */ /* 0x000fe40003800000 */
[----:B------:R-:W1:Y:S02]  /*0570*/  LDCU UR4, c[0x0][0x5a8] ;  /* 0x0000b500ff0477ac */ /* 0x000e640008000800 */
[----:B------:R2:W5:Y:S01]  /*0580*/  LDG.E R222, desc[UR6][R4.64] ;  /* 0x0000000604de7981 */ /* 0x000562000c1e1900 */
[----:B------:R-:W-:Y:S01]  /*0590*/  LOP3.LUT R6, R0, 0xf, RZ, 0xc0, !PT ;  /* 0x0000000f00067812 */ /* 0x000fe200078ec0ff */
[----:B------:R-:W-:Y:S02]  /*05a0*/  IMAD.MOV.U32 R221, RZ, RZ, 0x1 ;  /* 0x00000001ffdd7424 */ /* 0x000fe400078e00ff */
[----:B------:R-:W-:Y:S01]  /*05b0*/  IMAD.MOV.U32 R2, RZ, RZ, RZ ;  /* 0x000000ffff027224 */ /* 0x000fe200078e00ff */
[----:B------:R-:W-:Y:S06]  /*05c0*/  @P2 BRA `(.L_x_3) ;  /* 0x0000001000902947 */ /* 0x000fec0003800000 */
[----:B--2---:R-:W2:Y:S01]  /*05d0*/  S2R R5, SR_CgaCtaId ;  /* 0x0000000000057919 */ /* 0x004ea20000008800 */
[----:B------:R-:W-:Y:S02]  /*05e0*/  MOV R4, 0x400 ;  /* 0x0000040000047802 */ /* 0x000fe40000000f00 */
[----:B------:R-:W-:Y:S02]  /*05f0*/  MOV R3, 0x80000000 ;  /* 0x8000000000037802 */ /* 0x000fe40000000f00 */
[----:B--2---:R-:W-:-:S04]  /*0600*/  LEA R7, R5, R4, 0x18 ;  /* 0x0000000405077211 */ /* 0x004fc800078ec0ff */
[----:B------:R-:W2:Y:S02]  /*0610*/  SYNCS.PHASECHK.TRANS64.TRYWAIT P0, [R7+URZ+0x28], R3 ;  /* 0x00002803070075a7 */ /* 0x000ea400080011ff */
[----:B--2---:R-:W-:Y:S05]  /*0620*/  @!P0 BRA `(.L_x_4) ;  /* 0x0000005c00208947 */ /* 0x004fea0003800000 */
.L_x_64:
[----:B------:R-:W-:Y:S02]  /*0630*/  ELECT P1, URZ, PT ;  /* 0x0000000000ff782f */ /* 0x000fe40003820000 */
[----:B------:R-:W-:Y:S02]  /*0640*/  R2UR UR5, R7 ;  /* 0x00000000070572ca */ /* 0x000fe400000e0000 */
[----:B------:R-:W-:-:S09]  /*0650*/  ELECT P0, URZ, PT ;  /* 0x0000000000ff782f */ /* 0x000fd20003800000 */
[----:B------:R-:W-:-:S04]  /*0660*/  @P1 IMAD.MOV.U32 R4, RZ, RZ, 0x1000 ;  /* 0x00001000ff041424 */ /* 0x000fc800078e00ff */
[----:B------:R-:W-:Y:S01]  /*0670*/  VOTEU.ANY UP0, P0 ;  /* 0x0000000000ff7886 */ /* 0x000fe20000000100 */
[----:B------:R-:W-:Y:S01]  /*0680*/  VOTEU.ANY UP1, P0 ;  /* 0x0000000000ff7886 */ /* 0x000fe20000020100 */
[----:B------:R3:W-:Y:S01]  /*0690*/  @P1 SYNCS.ARRIVE.TRANS64 RZ, [R7+URZ+0x20], R4 ;  /* 0x0000200407ff19a7 */ /* 0x0007e200080000ff */
[----:B------:R-:W-:Y:S02]  /*06a0*/  PLOP3.LUT P1, PT, PT, PT, PT, 0x8, 0x80 ;  /* 0x000000000080781c */ /* 0x000fe40003f2e170 */
[----:B------:R-:W4:Y:S01]  /*06b0*/  @UP0 LDCU.64 UR14, c[0x0][0x348] ;  /* 0x00006900ff0e07ac */ /* 0x000f220008000a00 */
[----:B------:R-:W-:Y:S02]  /*06c0*/  @UP0 UIADD3 UR8, UPT, UPT, UR5, 0x80, URZ ;  /* 0x0000008005080890 */ /* 0x000fe4000fffe0ff */
[----:B------:R-:W-:Y:S01]  /*06d0*/  @UP0 UIADD3 UR9, UPT, UPT, UR5, 0x20, URZ ;  /* 0x0000002005090890 */ /* 0x000fe2000fffe0ff */
[----:B------:R-:W-:Y:S01]  /*06e0*/  @UP0 UMOV UR10, URZ ;  /* 0x000000ff000a0c82 */ /* 0x000fe20008000000 */
[----:B------:R-:W-:-:S10]  /*06f0*/  @UP0 UMOV UR11, URZ ;  /* 0x000000ff000b0c82 */ /* 0x000fd40008000000 */
.L_x_5:
[----:B------:R-:W-:Y:S01]  /*0700*/  @P0 ELECT P1, URZ, PT ;  /* 0x0000000000ff082f */ /* 0x000fe20003820000 */
[----:B----4-:R4:W-:-:S12]  /*0710*/  @UP1 UTMALDG.4D [UR8], [UR14], desc[URZ] ;  /* 0x0000ff080e0015b4 */ /* 0x0109d80008019000 */
[----:B------:R-:W-:Y:S02]  /*0720*/  @P1 PLOP3.LUT P0, PT, P1, PT, PT, 0x8, 0x80 ;  /* 0x000000000080181c */ /* 0x000fe40000f0e170 */
[----:B------:R-:W-:-:S11]  /*0730*/  PLOP3.LUT P1, PT, PT, PT, PT, 0x8, 0x80 ;  /* 0x000000000080781c */ /* 0x000fd60003f2e170 */
[----:B----4-:R-:W-:Y:S05]  /*0740*/  @P0 BRA.U.ANY `(.L_x_5) ;  /* 0xfffffffd00ec0947 */ /* 0x010fea000393ffff */
[----:B------:R-:W-:Y:S02]  /*0750*/  ELECT P0, URZ, PT ;  /* 0x0000000000ff782f */ /* 0x000fe40003800000 */
[----:B------:R-:W-:-:S11]  /*0760*/  PLOP3.LUT P1, PT, PT, PT, PT, 0x8, 0x80 ;  /* 0x000000000080781c */ /* 0x000fd60003f2e170 */
[----:B------:R-:W-:Y:S01]  /*0770*/  VOTEU.ANY UP0, P0 ;  /* 0x0000000000ff7886 */ /* 0x000fe20000000100 */
[----:B------:R-:W-:-:S04]  /*0780*/  VOTEU.ANY UP1, P0 ;  /* 0x0000000000ff7886 */ /* 0x000fc80000020100 */
[----:B------:R-:W4:Y:S01]  /*0790*/  @UP0 LDCU.64 UR14, c[0x0][0x348] ;  /* 0x00006900ff0e07ac */ /* 0x000f220008000a00 */
[----:B------:R-:W-:Y:S02]  /*07a0*/  @UP0 UIADD3 UR8, UPT, UPT, UR5, 0x180, URZ ;  /* 0x0000018005080890 */ /* 0x000fe4000fffe0ff */
[----:B------:R-:W-:Y:S01]  /*07b0*/  @UP0 UIADD3 UR9, UPT, UPT, UR5, 0x20, URZ ;  /* 0x0000002005090890 */ /* 0x000fe2000fffe0ff */
[----:B------:R-:W-:Y:S01]  /*07c0*/  @UP0 UMOV UR10, 0x8 ;  /* 0x00000008000a0882 */ /* 0x000fe20000000000 */
[----:B------:R-:W-:-:S10]  /*07d0*/  @UP0 UMOV UR11, URZ ;  /* 0x000000ff000b0c82 */ /* 0x000fd40008000000 */
.L_x_6:
        /* <DEDUP_REMOVED lines=14> */
.L_x_7:
        /* <DEDUP_REMOVED lines=14> */
.L_x_8:
        /* <DEDUP_REMOVED lines=14> */
.L_x_9:
        /* <DEDUP_REMOVED lines=14> */
.L_x_10:
        /* <DEDUP_REMOVED lines=14> */
.L_x_11:
        /* <DEDUP_REMOVED lines=14> */
.L_x_12:
        /* <DEDUP_REMOVED lines=14> */
.L_x_13:
        /* <DEDUP_REMOVED lines=14> */
.L_x_14:
        /* <DEDUP_REMOVED lines=14> */
.L_x_15:
        /* <DEDUP_REMOVED lines=14> */
.L_x_16:
        /* <DEDUP_REMOVED lines=14> */
.L_x_17:
        /* <DEDUP_REMOVED lines=14> */
.L_x_18:
        /* <DEDUP_REMOVED lines=14> */
.L_x_19:
        /* <DEDUP_REMOVED lines=14> */
.L_x_20:
[----:B------:R-:W-:Y:S01]  /*1420*/  @P0 ELECT P1, URZ, PT ;  /* 0x0000000000ff082f */ /* 0x000fe20003820000 */
[----:B----4-:R4:W-:-:S12]  /*1430*/  @UP1 UTMALDG.4D [UR8], [UR14], desc[URZ] ;  /* 0x0000ff080e0015b4 */ /* 0x0109d80008019000 */
[----:B------:R-:W-:Y:S02]  /*1440*/  @P1 PLOP3.LUT P0, PT, P1, PT, PT, 0x8, 0x80 ;  /* 0x000000000080181c */ /* 0x000fe40000f0e170 */
[----:B------:R-:W-:-:S11]  /*1450*/  PLOP3.LUT P1, PT, PT, PT, PT, 0x8, 0x80 ;  /* 0x000000000080781c */ /* 0x000fd60003f2e170 */
[----:B----4-:R-:W-:Y:S05]  /*1460*/  @P0 BRA.U.ANY `(.L_x_20) ;  /* 0xfffffffd00ec0947 */ /* 0x010fea000393ffff */
[----:B-----5:R-:W-:-:S13]  /*1470*/  ISETP.GE.AND P0, PT, R222, 0x1, PT ;  /* 0x00000001de00780c */ /* 0x020fda0003f06270 */
[----:B------:R-:W-:Y:S05]  /*1480*/  @!P0 BRA `(.L_x_3) ;  /* 0x0000000000e08947 */ /* 0x000fea0003800000 */
[----:B------:R-:W4:Y:S02]  /*1490*/  SYNCS.PHASECHK.TRANS64.TRYWAIT P0, [R7+URZ+0x8], R3 ;  /* 0x00000803070075a7 */ /* 0x000f2400080011ff */
[----:B----4-:R-:W-:Y:S05]  /*14a0*/  @!P0 BRA `(.L_x_21) ;  /* 0x0000004c009c8947 */ /* 0x010fea0003800000 */
.L_x_65:
[----:B------:R-:W-:Y:S01]  /*14b0*/  ELECT P0, URZ, PT ;  /* 0x0000000000ff782f */ /* 0x000fe20003800000 */
[----:B---3--:R-:W-:Y:S01]  /*14c0*/  IMAD R4, R222, 0x4, R7 ;  /* 0x00000004de047824 */ /* 0x008fe200078e0207 */
[----:B------:R-:W-:Y:S02]  /*14d0*/  ELECT P1, URZ, PT ;  /* 0x0000000000ff782f */ /* 0x000fe40003820000 */
[----:B------:R-:W-:-:S09]  /*14e0*/  R2UR UR5, R7 ;  /* 0x00000000070572ca */ /* 0x000fd200000e0000 */
[----:B----4-:R-:W3:Y:S01]  /*14f0*/  @P0 LDC.64 R2, c[0x0][0x348] ;  /* 0x0000d200ff020b82 */ /* 0x010ee20000000a00 */
[----:B------:R-:W-:Y:S01]  /*1500*/  @P0 R2UR UR17, R7 ;  /* 0x00000000071102ca */ /* 0x000fe200000e0000 */
[----:B--2---:R-:W-:Y:S01]  /*1510*/  @P1 IMAD.MOV.U32 R5, RZ, RZ, 0x8000 ;  /* 0x00008000ff051424 */ /* 0x004fe200078e00ff */
[----:B------:R-:W-:Y:S01]  /*1520*/  VOTEU.ANY UP0, P0 ;  /* 0x0000000000ff7886 */ /* 0x000fe20000000100 */
[----:B------:R-:W-:Y:S02]  /*1530*/  VOTEU.ANY UP1, P0 ;  /* 0x0000000000ff7886 */ /* 0x000fe40000020100 */
[----:B------:R2:W-:Y:S01]  /*1540*/  @P1 SYNCS.ARRIVE.TRANS64 RZ, [R7+URZ], R5 ;  /* 0x0000000507ff19a7 */ /* 0x0005e200080000ff */
[----:B------:R-:W2:Y:S01]  /*1550*/  LDS R4, [R4+0x1107c] ;  /* 0x01107c0004047984 */ /* 0x000ea20000000800 */
[----:B------:R-:W-:Y:S01]  /*1560*/  @UP0 UIADD3 UR16, UPT, UPT, UR5, 0x1080, URZ ;  /* 0x0000108005100890 */ /* 0x000fe2000fffe0ff */
[----:B------:R-:W-:Y:S01]  /*1570*/  @UP0 UMOV UR18, URZ ;  /* 0x000000ff00120c82 */ /* 0x000fe20008000000 */
[----:B---3--:R-:W-:-:S04]  /*1580*/  @P0 IADD3 R2, P1, PT, R2, 0x80, RZ ;  /* 0x0000008002020810 */ /* 0x008fc80007f3e0ff */
[----:B------:R-:W-:Y:S01]  /*1590*/  @P0 R2UR UR8, R2 ;  /* 0x00000000020802ca */ /* 0x000fe200000e0000 */
[----:B------:R-:W-:Y:S01]  /*15a0*/  @P0 IMAD.X R3, RZ, RZ, R3, P1 ;  /* 0x000000ffff030224 */ /* 0x000fe200008e0603 */
[----:B------:R-:W-:-:S04]  /*15b0*/  PLOP3.LUT P1, PT, PT, PT, PT, 0x8, 0x80 ;  /* 0x000000000080781c */ /* 0x000fc80003f2e170 */
[----:B------:R-:W-:-:S07]  /*15c0*/  @P0 R2UR UR9, R3 ;  /* 0x00000000030902ca */ /* 0x000fce00000e0000 */
[----:B------:R-:W-:-:S04]  /*15d0*/  MOV R2, UR8 ;  /* 0x0000000800027c02 */ /* 0x000fc80008000f00 */
[----:B------:R-:W-:Y:S02]  /*15e0*/  @P0 R2UR UR8, R2 ;  /* 0x00000000020802ca */ /* 0x000fe400000e0000 */
[----:B------:R-:W-:Y:S02]  /*15f0*/  IMAD.U32 R3, RZ, RZ, UR9 ;  /* 0x00000009ff037e24 */ /* 0x000fe4000f8e00ff */
[----:B--2---:R-:W-:-:S03]  /*1600*/  IMAD R5, R4, 0x80, R223 ;  /* 0x0000008004057824 */ /* 0x004fc600078e02df */
[----:B------:R-:W-:Y:S02]  /*1610*/  @P0 R2UR UR9, R3 ;  /* 0x00000000030902ca */ /* 0x000fe400000e0000 */
[----:B------:R-:W-:-:S15]  /*1620*/  R2UR UR19, R5 ;  /* 0x00000000051372ca */ /* 0x000fde00000e0000 */
.L_x_22:
[----:B------:R-:W-:Y:S01]  /*1630*/  @P0 ELECT P1, URZ, PT ;  /* 0x0000000000ff082f */ /* 0x000fe20003820000 */
[----:B------:R-:W-:Y:S02]  /*1640*/  UMOV UR20, UR13 ;  /* 0x0000000d00147c82 */ /* 0x000fe40008000000 */
[----:B------:R2:W-:Y:S10]  /*1650*/  @UP1 UTMALDG.3D [UR16], [UR8], desc[URZ] ;  /* 0x0000ff10080015b4 */ /* 0x0005f40008011000 */
[----:B------:R-:W-:-:S02]  /*1660*/  @P1 PLOP3.LUT P0, PT, P1, PT, PT, 0x8, 0x80 ;  /* 0x000000000080181c */ /* 0x000fc40000f0e170 */
[----:B------:R-:W-:-:S11]  /*1670*/  PLOP3.LUT P1, PT, PT, PT, PT, 0x8, 0x80 ;  /* 0x000000000080781c */ /* 0x000fd60003f2e170 */
[----:B--2---:R-:W-:Y:S05]  /*1680*/  @P0 BRA.U.ANY `(.L_x_22) ;  /* 0xfffffffd00e80947 */ /* 0x004fea000393ffff */
[----:B------:R-:W-:Y:S01]  /*1690*/  ELECT P0, URZ, PT ;  /* 0x0000000000ff782f */ /* 0x000fe20003800000 */
[----:B------:R-:W-:-:S12]  /*16a0*/  IMAD.MOV.U32 R221, RZ, RZ, RZ ;  /* 0x000000ffffdd7224 */ /* 0x000fd800078e00ff */
[----:B------:R-:W2:Y:S01]  /*16b0*/  @P0 LDC.64 R2, c[0x0][0x348] ;  /* 0x0000d200ff020b82 */ /* 0x000ea20000000a00 */
[----:B------:R-:W-:Y:S01]  /*16c0*/  @P0 R2UR UR17, R7 ;  /* 0x00000000071102ca */ /* 0x000fe200000e0000 */
[----:B------:R-:W-:Y:S01]  /*16d0*/  VOTEU.ANY UP0, P0 ;  /* 0x0000000000ff7886 */ /* 0x000fe20000000100 */
[----:B------:R-:W-:-:S04]  /*16e0*/  VOTEU.ANY UP1, P0 ;  /* 0x0000000000ff7886 */ /* 0x000fc80000020100 */
[----:B------:R-:W-:Y:S01]  /*16f0*/  @UP0 UIADD3 UR16, UPT, UPT, UR5, 0x5080, URZ ;  /* 0x0000508005100890 */ /* 0x000fe2000fffe0ff */
[----:B------:R-:W-:Y:S01]  /*1700*/  @UP0 UMOV UR18, 0x40 ;  /* 0x0000004000120882 */ /* 0x000fe20000000000 */
[----:B--2---:R-:W-:-:S04]  /*1710*/  @P0 IADD3 R4, P1, PT, R2, 0x80, RZ ;  /* 0x0000008002040810 */ /* 0x004fc80007f3e0ff */
[----:B------:R-:W-:Y:S01]  /*1720*/  @P0 R2UR UR8, R4 ;  /* 0x00000000040802ca */ /* 0x000fe200000e0000 */
[----:B------:R-:W-:Y:S01]  /*1730*/  @P0 IMAD.X R2, RZ, RZ, R3, P1 ;  /* 0x000000ffff020224 */ /* 0x000fe200008e0603 */
[----:B------:R-:W-:-:S04]  /*1740*/  PLOP3.LUT P1, PT, PT, PT, PT, 0x8, 0x80 ;  /* 0x000000000080781c */ /* 0x000fc80003f2e170 */
[----:B------:R-:W-:-:S07]  /*1750*/  @P0 R2UR UR9, R2 ;  /* 0x00000000020902ca */ /* 0x000fce00000e0000 */
[----:B------:R-:W-:-:S05]  /*1760*/  IMAD.U32 R2, RZ, RZ, UR8 ;  /* 0x00000008ff027e24 */ /* 0x000fca000f8e00ff */
[----:B------:R-:W-:Y:S01]  /*1770*/  @P0 R2UR UR8, R2 ;  /* 0x00000000020802ca */ /* 0x000fe200000e0000 */
[----:B------:R-:W-:Y:S01]  /*1780*/  IMAD.MOV.U32 R2, RZ, RZ, 0x1 ;  /* 0x00000001ff027424 */ /* 0x000fe200078e00ff */
[----:B------:R-:W-:-:S04]  /*1790*/  MOV R3, UR9 ;  /* 0x0000000900037c02 */ /* 0x000fc80008000f00 */
[----:B------:R-:W-:-:S15]  /*17a0*/  @P0 R2UR UR9, R3 ;  /* 0x00000000030902ca */ /* 0x000fde00000e0000 */
.L_x_23:
[----:B------:R-:W-:Y:S01]  /*17b0*/  @P0 ELECT P1, URZ, PT ;  /* 0x0000000000ff082f */ /* 0x000fe20003820000 */
[----:B------:R-:W-:Y:S02]  /*17c0*/  UMOV UR20, UR13 ;  /* 0x0000000d00147c82 */ /* 0x000fe40008000000 */
[----:B------:R4:W-:Y:S10]  /*17d0*/  @UP1 UTMALDG.3D [UR16], [UR8], desc[URZ] ;  /* 0x0000ff10080015b4 */ /* 0x0009f40008011000 */
[----:B------:R-:W-:-:S02]  /*17e0*/  @P1 PLOP3.LUT P0, PT, P1, PT, PT, 0x8, 0x80 ;  /* 0x000000000080181c */ /* 0x000fc40000f0e170 */
[----:B------:R-:W-:-:S11]  /*17f0*/  PLOP3.LUT P1, PT, PT, PT, PT, 0x8, 0x80 ;  /* 0x000000000080781c */ /* 0x000fd60003f2e170 */
[----:B----4-:R-:W-:Y:S05]  /*1800*/  @P0 BRA.U.ANY `(.L_x_23) ;  /* 0xfffffffd00e80947 */ /* 0x010fea000393ffff */
.L_x_3:
[----:B-1----:R-:W-:Y:S05]  /*1810*/  BSYNC B0 ;  /* 0x0000000000007941 */ /* 0x002fea0003800000 */
.L_x_2:
[----:B------:R-:W1:Y:S01]  /*1820*/  S2UR UR8, SR_CgaCtaId ;  /* 0x00000000000879c3 */ /* 0x000e620000008800 */
[----:B------:R-:W-:Y:S01]  /*1830*/  UMOV UR5, 0x400 ;  /* 0x0000040000057882 */ /* 0x000fe20000000000 */
[----:B-----5:R-:W-:Y:S01]  /*1840*/  ISETP.GE.AND P1, PT, R222, 0x1, PT ;  /* 0x00000001de00780c */ /* 0x020fe20003f26270 */
[----:B--23--:R-:W-:Y:S01]  /*1850*/  IMAD.MOV.U32 R4, RZ, RZ, RZ ;  /* 0x000000ffff047224 */ /* 0x00cfe200078e00ff */
[----:B------:R-:W-:Y:S02]  /*1860*/  PLOP3.LUT P0, PT, PT, PT, PT, 0x80, 0x8 ;  /* 0x000000000008781c */ /* 0x000fe40003f0f070 */
[----:B------:R-:W-:Y:S02]  /*1870*/  CS2R R104, SRZ ;  /* 0x0000000000687805 */ /* 0x000fe4000001ff00 */
[----:B------:R-:W-:Y:S02]  /*1880*/  MOV R5, 0xff800000 ;  /* 0xff80000000057802 */ /* 0x000fe40000000f00 */
[----:B------:R-:W-:-:S02]  /*1890*/  CS2R R106, SRZ ;  /* 0x00000000006a7805 */ /* 0x000fc4000001ff00 */
[----:B------:R-:W-:Y:S02]  /*18a0*/  CS2R R100, SRZ ;  /* 0x0000000000647805 */ /* 0x000fe4000001ff00 */
[----:B------:R-:W-:Y:S02]  /*18b0*/  CS2R R102, SRZ ;  /* 0x0000000000667805 */ /* 0x000fe4000001ff00 */
[----:B------:R-:W-:Y:S02]  /*18c0*/  CS2R R96, SRZ ;  /* 0x0000000000607805 */ /* 0x000fe4000001ff00 */
[----:B------:R-:W-:Y:S02]  /*18d0*/  CS2R R98, SRZ ;  /* 0x0000000000627805 */ /* 0x000fe4000001ff00 */
[----:B------:R-:W-:Y:S02]  /*18e0*/  CS2R R92, SRZ ;  /* 0x00000000005c7805 */ /* 0x000fe4000001ff00 */
[----:B------:R-:W-:-:S02]  /*18f0*/  CS2R R94, SRZ ;  /* 0x00000000005e7805 */ /* 0x000fc4000001ff00 */
[----:B------:R-:W-:Y:S02]  /*1900*/  CS2R R88, SRZ ;  /* 0x0000000000587805 */ /* 0x000fe4000001ff00 */
[----:B------:R-:W-:Y:S02]  /*1910*/  CS2R R90, SRZ ;  /* 0x00000000005a7805 */ /* 0x000fe4000001ff00 */
[----:B------:R-:W-:Y:S02]  /*1920*/  CS2R R84, SRZ ;  /* 0x0000000000547805 */ /* 0x000fe4000001ff00 */
[----:B------:R-:W-:Y:S02]  /*1930*/  CS2R R86, SRZ ;  /* 0x0000000000567805 */ /* 0x000fe4000001ff00 */
[----:B------:R-:W-:Y:S02]  /*1940*/  CS2R R80, SRZ ;  /* 0x0000000000507805 */ /* 0x000fe4000001ff00 */
[----:B------:R-:W-:-:S02]  /*1950*/  CS2R R82, SRZ ;  /* 0x0000000000527805 */ /* 0x000fc4000001ff00 */
[----:B------:R-:W-:Y:S01]  /*1960*/  CS2R R76, SRZ ;  /* 0x00000000004c7805 */ /* 0x000fe2000001ff00 */
[----:B------:R-:W-:Y:S01]  /*1970*/  IMAD.MOV.U32 R78, RZ, RZ, RZ ;  /* 0x000000ffff4e7224 */ /* 0x000fe200078e00ff */
[----:B-1----:R-:W-:-:S06]  /*1980*/  ULEA UR5, UR8, UR5, 0x18 ;  /* 0x0000000508057291 */ /* 0x002fcc000f8ec0ff */
[----:B------:R-:W-:-:S04]  /*1990*/  IMAD.U32 R3, RZ, RZ, UR5 ;  /* 0x00000005ff037e24 */ /* 0x000fc8000f8e00ff */
[----:B------:R-:W1:Y:S01]  /*19a0*/  SYNCS.PHASECHK.TRANS64.TRYWAIT P3, [R3+URZ+0x20], RZ ;  /* 0x000020ff030075a7 */ /* 0x000e6200080611ff */
[----:B------:R-:W-:Y:S01]  /*19b0*/  IMAD R6, R6, 0x10, R3 ;  /* 0x0000001006067824 */ /* 0x000fe200078e0203 */
[----:B-1----:R-:W-:Y:S06]  /*19c0*/  @P3 BRA `(.L_x_24) ;  /* 0x0000000000083947 */ /* 0x002fec0003800000 */
[----:B------:R-:W1:Y:S02]  /*19d0*/  SYNCS.PHASECHK.TRANS64.TRYWAIT P3, [R3+URZ+0x20], RZ ;  /* 0x000020ff030075a7 */ /* 0x000e6400080611ff */
[----:B-1----:R-:W-:Y:S05]  /*19e0*/  @!P3 BRA `(.L_x_25) ;  /* 0x000000480068b947 */ /* 0x002fea0003800000 */
.L_x_24:
[----:B------:R2:W3:Y:S01]  /*19f0*/  LDSM.16.M88.2 R72, [R6+0x80] ;  /* 0x000080000648783b */ /* 0x0004e20000000100 */
[----:B------:R-:W-:Y:S01]  /*1a00*/  IMAD.MOV.U32 R79, RZ, RZ, RZ ;  /* 0x000000ffff4f7224 */ /* 0x000fe200078e00ff */
[----:B------:R-:W-:Y:S02]  /*1a10*/  CS2R R40, SRZ ;  /* 0x0000000000287805 */ /* 0x000fe4000001ff00 */
[----:B------:R-:W-:Y:S01]  /*1a20*/  CS2R R42, SRZ ;  /* 0x00000000002a7805 */ /* 0x000fe2000001ff00 */
[----:B------:R2:W4:Y:S01]  /*1a30*/  LDSM.16.M88.2 R74, [R6+0x180] ;  /* 0x00018000064a783b */ /* 0x0005220000000100 */
[----:B------:R-:W-:Y:S02]  /*1a40*/  CS2R R36, SRZ ;  /* 0x0000000000247805 */ /* 0x000fe4000001ff00 */
[----:B------:R-:W-:Y:S02]  /*1a50*/  CS2R R38, SRZ ;  /* 0x0000000000267805 */ /* 0x000fe4000001ff00 */
[----:B------:R-:W-:Y:S01]  /*1a60*/  CS2R R32, SRZ ;  /* 0x0000000000207805 */ /* 0x000fe2000001ff00 */
[----:B------:R2:W1:Y:S01]  /*1a70*/  LDSM.16.M88.2 R68, [R6+0x280] ;  /* 0x000280000644783b */ /* 0x0004620000000100 */
[----:B------:R-:W-:-:S02]  /*1a80*/  CS2R R34, SRZ ;  /* 0x0000000000227805 */ /* 0x000fc4000001ff00 */
[----:B------:R-:W-:Y:S02]  /*1a90*/  CS2R R28, SRZ ;  /* 0x00000000001c7805 */ /* 0x000fe4000001ff00 */
[----:B------:R-:W-:Y:S01]  /*1aa0*/  CS2R R30, SRZ ;  /* 0x00000000001e7805 */ /* 0x000fe2000001ff00 */
[----:B------:R2:W1:Y:S01]  /*1ab0*/  LDSM.16.M88.2 R70, [R6+0x380] ;  /* 0x000380000646783b */ /* 0x0004620000000100 */
        /* <DEDUP_REMOVED lines=9> */
[----:B------:R-:W-:Y:S01]  /*1b50*/  CS2R R14, SRZ ;  /* 0x00000000000e7805 */ /* 0x000fe2000001ff00 */
[----:B------:R2:W1:Y:S04]  /*1b60*/  LDSM.16.M88.2 R60, [R6+0x680] ;  /* 0x00068000063c783b */ /* 0x0004680000000100 */
        /* <DEDUP_REMOVED lines=8> */
[----:B------:R2:W1:Y:S01]  /*1bf0*/  LDSM.16.M88.2 R46, [R6+0xf80] ;  /* 0x000f8000062e783b */ /* 0x0004620000000100 */
[----:B------:R2:W1:Y:S01]  /*1c00*/  @P1 SYNCS.PHASECHK.TRANS64.TRYWAIT P0, [R3+URZ], RZ ;  /* 0x000000ff030015a7 */ /* 0x00046200080011ff */
[----:B---34-:R-:W-:Y:S05]  /*1c10*/  @!P1 BRA `(.L_x_26) ;  /* 0x0000003400c89947 */ /* 0x018fea0003800000 */
[----:B------:R-:W3:Y:S01]  /*1c20*/  LDC.64 R226, c[0x0][0x348] ;  /* 0x0000d200ffe27b82 */ /* 0x000ee20000000a00 */
[----:B--2---:R-:W-:Y:S01]  /*1c30*/  IADD3 R6, PT, PT, -R222, RZ, RZ ;  /* 0x000000ffde067210 */ /* 0x004fe20007ffe1ff */
[----:B------:R-:W-:Y:S01]  /*1c40*/  IMAD.MOV.U32 R4, RZ, RZ, RZ ;  /* 0x000000ffff047224 */ /* 0x000fe200078e00ff */
[----:B------:R-:W-:Y:S01]  /*1c50*/  CS2R R8, SRZ ;  /* 0x0000000000087805 */ /* 0x000fe2000001ff00 */
[----:B------:R-:W-:Y:S01]  /*1c60*/  IMAD.MOV.U32 R5, RZ, RZ, -0x800000 ;  /* 0xff800000ff057424 */ /* 0x000fe200078e00ff */
[----:B------:R-:W-:Y:S01]  /*1c70*/  MOV R220, RZ ;  /* 0x000000ff00dc7202 */ /* 0x000fe20000000f00 */
[----:B------:R-:W-:Y:S02]  /*1c80*/  IMAD.MOV.U32 R7, RZ, RZ, 0x1 ;  /* 0x00000001ff077424 */ /* 0x000fe400078e00ff */
[----:B------:R-:W-:-:S07]  /*1c90*/  IMAD.MOV.U32 R11, RZ, RZ, RZ ;  /* 0x000000ffff0b7224 */ /* 0x000fce00078e00ff */
.L_x_49:
[----:B------:R-:W-:Y:S01]  /*1ca0*/  ISETP.NE.AND P2, PT, R224, RZ, PT ;  /* 0x000000ffe000720c */ /* 0x000fe20003f45270 */
[----:B------:R-:W-:Y:S03]  /*1cb0*/  BSSY B0, `(.L_x_27) ;  /* 0x0000009000007945 */ /* 0x000fe60003800000 */
[----:B------:R-:W-:Y:S01]  /*1cc0*/  ISETP.GE.OR P1, PT, R9, R222, P2 ;  /* 0x000000de0900720c */ /* 0x000fe20001726670 */
[----:B-1----:R-:W-:-:S12]  /*1cd0*/  @P0 BRA `(.L_x_28) ;  /* 0x0000000000180947 */ /* 0x002fd80003800000 */
[----:B------:R-:W1:Y:S01]  /*1ce0*/  S2R R3, SR_CgaCtaId ;  /* 0x0000000000037919 */ /* 0x000e620000008800 */
[----:B------:R-:W-:Y:S01]  /*1cf0*/  MOV R0, 0x400 ;  /* 0x0000040000007802 */ /* 0x000fe20000000f00 */
[----:B------:R-:W-:-:S03]  /*1d00*/  IMAD.U32 R108, R220, -0x80000000, RZ ;  /* 0x80000000dc6c7824 */ /* 0x000fc600078e00ff */
[----:B-1----:R-:W-:-:S04]  /*1d10*/  LEA R3, R3, R0, 0x18 ;  /* 0x0000000003037211 */ /* 0x002fc800078ec0ff */
[----:B------:R-:W1:Y:S02]  /*1d20*/  SYNCS.PHASECHK.TRANS64.TRYWAIT P0, [R3+URZ], R108 ;  /* 0x0000006c030075a7 */ /* 0x000e6400080011ff */
[----:B-1----:R-:W-:Y:S05]  /*1d30*/  @!P0 BRA `(.L_x_29) ;  /* 0x0000004400a88947 */ /* 0x002fea0003800000 */
.L_x_28:
[----:B------:R-:W-:Y:S05]  /*1d40*/  BSYNC B0 ;  /* 0x0000000000007941 */ /* 0x000fea0003800000 */
.L_x_27:
[----:B------:R-:W-:Y:S04]  /*1d50*/  BSSY B0, `(.L_x_30) ;  /* 0x0000040000007945 */ /* 0x000fe80003800000 */
[----:B------:R-:W-:Y:S05]  /*1d60*/  @P1 BRA `(.L_x_31) ;  /* 0x0000000000f81947 */ /* 0x000fea0003800000 */
[----:B-1----:R-:W1:Y:S01]  /*1d70*/  S2R R3, SR_CgaCtaId ;  /* 0x0000000000037919 */ /* 0x002e620000008800 */
[----:B------:R-:W-:Y:S01]  /*1d80*/  MOV R0, 0x400 ;  /* 0x0000040000007802 */ /* 0x000fe20000000f00 */
[----:B------:R-:W-:Y:S01]  /*1d90*/  IMAD.U32 R108, R7, -0x80000000, RZ ;  /* 0x80000000076c7824 */ /* 0x000fe200078e00ff */
[----:B------:R-:W-:Y:S02]  /*1da0*/  BSSY B1, `(.L_x_32) ;  /* 0x0000004000017945 */ /* 0x000fe40003800000 */
[----:B-1----:R-:W-:-:S04]  /*1db0*/  LEA R111, R3, R0, 0x18 ;  /* 0x00000000036f7211 */ /* 0x002fc800078ec0ff */
[----:B------:R-:W1:Y:S02]  /*1dc0*/  SYNCS.PHASECHK.TRANS64.TRYWAIT P0, [R111+URZ+0x18], R108 ;  /* 0x0000186c6f0075a7 */ /* 0x000e6400080011ff */
[----:B-1----:R-:W-:Y:S05]  /*1dd0*/  @!P0 BRA `(.L_x_33) ;  /* 0x0000004400988947 */ /* 0x002fea0003800000 */
.L_x_68:
[----:B------:R-:W-:Y:S05]  /*1de0*/  BSYNC B1 ;  /* 0x0000000000017941 */ /* 0x000fea0003800000 */
.L_x_32:
[----:B------:R-:W-:Y:S02]  /*1df0*/  ELECT P1, URZ, PT ;  /* 0x0000000000ff782f */ /* 0x000fe40003820000 */
[----:B------:R-:W-:Y:S02]  /*1e00*/  LOP3.LUT R3, RZ, R9, RZ, 0x33, !PT ;  /* 0x00000009ff037212 */ /* 0x000fe400078e33ff */
[----:B------:R-:W-:Y:S01]  /*1e10*/  ELECT P0, URZ, PT ;  /* 0x0000000000ff782f */ /* 0x000fe20003800000 */
[----:B------:R-:W2:Y:S01]  /*1e20*/  S2UR UR20, SR_CTAID.Y ;  /* 0x00000000001479c3 */ /* 0x000ea20000002600 */
[----:B------:R-:W-:Y:S02]  /*1e30*/  R2UR UR5, R111 ;  /* 0x000000006f0572ca */ /* 0x000fe400000e0000 */
[----:B------:R-:W-:-:S05]  /*1e40*/  IADD3 R3, PT, PT, R222, R3, RZ ;  /* 0x00000003de037210 */ /* 0x000fca0007ffe0ff */
[----:B------:R-:W-:Y:S02]  /*1e50*/  IMAD R3, R3, 0x4, R111 ;  /* 0x0000000403037824 */ /* 0x000fe400078e026f */
[----:B------:R-:W-:Y:S02]  /*1e60*/  @P1 IMAD.MOV.U32 R0, RZ, RZ, 0x8000 ;  /* 0x00008000ff001424 */ /* 0x000fe400078e00ff */
[----:B------:R-:W-:Y:S01]  /*1e70*/  VOTEU.ANY UP0, P0 ;  /* 0x0000000000ff7886 */ /* 0x000fe20000000100 */
[----:B------:R-:W-:Y:S01]  /*1e80*/  VOTEU.ANY UP1, P0 ;  /* 0x0000000000ff7886 */ /* 0x000fe20000020100 */
[----:B------:R4:W-:Y:S01]  /*1e90*/  @P1 SYNCS.ARRIVE.TRANS64 RZ, [R111+URZ+0x10], R0 ;  /* 0x000010006fff19a7 */ /* 0x0009e200080000ff */
[----:B---3--:R-:W-:Y:S02]  /*1ea0*/  @P0 IADD3 R108, P1, PT, R226, 0x100, RZ ;  /* 0x00000100e26c0810 */ /* 0x008fe40007f3e0ff */
[----:B------:R-:W-:Y:S02]  /*1eb0*/  @UP0 UIADD3 UR16, UPT, UPT, UR5, 0x9080, URZ ;  /* 0x0000908005100890 */ /* 0x000fe4000fffe0ff */
[----:B------:R-:W-:Y:S01]  /*1ec0*/  @P0 R2UR UR8, R108 ;  /* 0x000000006c0802ca */ /* 0x000fe200000e0000 */
[----:B-1----:R-:W-:Y:S01]  /*1ed0*/  @P0 IMAD.X R109, RZ, RZ, R227, P1 ;  /* 0x000000ffff6d0224 */ /* 0x002fe200008e06e3 */
[----:B------:R-:W-:Y:S01]  /*1ee0*/  PLOP3.LUT P1, PT, PT, PT, PT, 0x8, 0x80 ;  /* 0x000000000080781c */ /* 0x000fe20003f2e170 */
[----:B------:R-:W-:Y:S01]  /*1ef0*/  @UP0 UIADD3 UR17, UPT, UPT, UR5, 0x10, URZ ;  /* 0x0000001005110890 */ /* 0x000fe2000fffe0ff */
[----:B----4-:R-:W1:Y:S02]  /*1f00*/  LDS R0, [R3+0x11080] ;  /* 0x0110800003007984 */ /* 0x010e640000000800 */
[----:B------:R-:W-:Y:S01]  /*1f10*/  @P0 R2UR UR9, R109 ;  /* 0x000000006d0902ca */ /* 0x000fe200000e0000 */
[----:B------:R-:W-:-:S06]  /*1f20*/  @UP0 UMOV UR18, URZ ;  /* 0x000000ff00120c82 */ /* 0x000fcc0008000000 */
[----:B------:R-:W-:-:S04]  /*1f30*/  MOV R108, UR8 ;  /* 0x00000008006c7c02 */ /* 0x000fc80008000f00 */
[----:B------:R-:W-:Y:S02]  /*1f40*/  @P0 R2UR UR8, R108 ;  /* 0x000000006c0802ca */ /* 0x000fe400000e0000 */
[----:B------:R-:W-:-:S05]  /*1f50*/  IMAD.U32 R109, RZ, RZ, UR9 ;  /* 0x00000009ff6d7e24 */ /* 0x000fca000f8e00ff */
[----:B------:R-:W-:Y:S01]  /*1f60*/  @P0 R2UR UR9, R109 ;  /* 0x000000006d0902ca */ /* 0x000fe200000e0000 */
[----:B-12---:R-:W-:-:S14]  /*1f70*/  IMAD R0, R0, 0x80, R223 ;  /* 0x0000008000007824 */ /* 0x006fdc00078e02df */
.L_x_34:
[----:B------:R-:W-:-:S13]  /*1f80*/  @P0 ELECT P1, URZ, PT ;  /* 0x0000000000ff082f */ /* 0x000fda0003820000 */
[----:B------:R-:W-:Y:S02]  /*1f90*/  @P1 R2UR.BROADCAST UR19, R0 ;  /* 0x00000000001312ca */ /* 0x000fe400008e0000 */
[----:B------:R-:W-:-:S11]  /*1fa0*/  @P1 PLOP3.LUT P0, PT, P1, PT, PT, 0x8, 0x80 ;  /* 0x000000000080181c */ /* 0x000fd60000f0e170 */
[----:B------:R1:W-:Y:S01]  /*1fb0*/  @UP1 UTMALDG.3D [UR16], [UR8], desc[URZ] ;  /* 0x0000ff10080015b4 */ /* 0x0003e20008011000 */
[----:B------:R-:W-:Y:S01]  /*1fc0*/  PLOP3.LUT P1, PT, PT, PT, PT, 0x8, 0x80 ;  /* 0x000000000080781c */ /* 0x000fe20003f2e170 */
[----:B-1----:R-:W-:-:S12]  /*1fd0*/  @P0 BRA.U.ANY `(.L_x_34) ;  /* 0xfffffffd00e80947 */ /* 0x002fd8000393ffff */
[----:B------:R-:W-:-:S13]  /*1fe0*/  ELECT P0, URZ, PT ;  /* 0x0000000000ff782f */ /* 0x000fda0003800000 */
[----:B------:R-:W-:Y:S01]  /*1ff0*/  @P0 IADD3 R3, P1, PT, R226, 0x100, RZ ;  /* 0x00000100e2030810 */ /* 0x000fe20007f3e0ff */
[----:B------:R-:W-:Y:S01]  /*2000*/  VOTEU.ANY UP0, P0 ;  /* 0x0000000000ff7886 */ /* 0x000fe20000000100 */
[----:B------:R-:W-:Y:S02]  /*2010*/  VOTEU.ANY UP1, P0 ;  /* 0x0000000000ff7886 */ /* 0x000fe40000020100 */
[----:B------:R-:W-:Y:S01]  /*2020*/  @P0 R2UR UR8, R3 ;  /* 0x00000000030802ca */ /* 0x000fe200000e0000 */
[----:B------:R-:W-:Y:S01]  /*2030*/  @P0 IMAD.X R108, RZ, RZ, R227, P1 ;  /* 0x000000ffff6c0224 */ /* 0x000fe200008e06e3 */
[----:B------:R-:W-:Y:S01]  /*2040*/  PLOP3.LUT P1, PT, PT, PT, PT, 0x8, 0x80 ;  /* 0x000000000080781c */ /* 0x000fe20003f2e170 */
[----:B------:R-:W-:Y:S02]  /*2050*/  @UP0 UIADD3 UR16, UPT, UPT, UR5, 0xd080, URZ ;  /* 0x0000d08005100890 */ /* 0x000fe4000fffe0ff */
[----:B------:R-:W-:Y:S01]  /*2060*/  @UP0 UIADD3 UR17, UPT, UPT, UR5, 0x10, URZ ;  /* 0x0000001005110890 */ /* 0x000fe2000fffe0ff */
[----:B------:R-:W-:Y:S01]  /*2070*/  @P0 R2UR UR9, R108 ;  /* 0x000000006c0902ca */ /* 0x000fe200000e0000 */
[----:B------:R-:W-:-:S06]  /*2080*/  @UP0 UMOV UR18, 0x40 ;  /* 0x0000004000120882 */ /* 0x000fcc0000000000 */
[----:B------:R-:W-:-:S04]  /*2090*/  MOV R108, UR8 ;  /* 0x00000008006c7c02 */ /* 0x000fc80008000f00 */
[----:B------:R-:W-:Y:S02]  /*20a0*/  @P0 R2UR UR8, R108 ;  /* 0x000000006c0802ca */ /* 0x000fe400000e0000 */
[----:B------:R-:W-:-:S05]  /*20b0*/  IMAD.U32 R109, RZ, RZ, UR9 ;  /* 0x00000009ff6d7e24 */ /* 0x000fca000f8e00ff */
[----:B------:R-:W-:-:S15]  /*20c0*/  @P0 R2UR UR9, R109 ;  /* 0x000000006d0902ca */ /* 0x000fde00000e0000 */
.L_x_35:
[----:B------:R-:W-:-:S13]  /*20d0*/  @P0 ELECT P1, URZ, PT ;  /* 0x0000000000ff082f */ /* 0x000fda0003820000 */
[----:B------:R-:W-:Y:S02]  /*20e0*/  @P1 R2UR.BROADCAST UR19, R0 ;  /* 0x00000000001312ca */ /* 0x000fe400008e0000 */
[----:B------:R-:W-:-:S11]  /*20f0*/  @P1 PLOP3.LUT P0, PT, P1, PT, PT, 0x8, 0x80 ;  /* 0x000000000080181c */ /* 0x000fd60000f0e170 */
[----:B------:R1:W-:Y:S01]  /*2100*/  @UP1 UTMALDG.3D [UR16], [UR8], desc[URZ] ;  /* 0x0000ff10080015b4 */ /* 0x0003e20008011000 */
[----:B------:R-:W-:Y:S01]  /*2110*/  PLOP3.LUT P1, PT, PT, PT, PT, 0x8, 0x80 ;  /* 0x000000000080781c */ /* 0x000fe20003f2e170 */
[----:B-1----:R-:W-:-:S12]  /*2120*/  @P0 BRA.U.ANY `(.L_x_35) ;  /* 0xfffffffd00e80947 */ /* 0x002fd8000393ffff */
[----:B------:R-:W-:Y:S01]  /*2130*/  VIADD R9, R9, 0x1 ;  /* 0x0000000109097836 */ /* 0x000fe20000000000 */
[----:B------:R-:W-:-:S07]  /*2140*/  LOP3.LUT R7, R7, 0x1, RZ, 0x3c, !PT ;  /* 0x0000000107077812 */ /* 0x000fce00078e3cff */
.L_x_31:
[----:B------:R-:W-:Y:S05]  /*2150*/  BSYNC B0 ;  /* 0x0000000000007941 */ /* 0x000fea0003800000 */
.L_x_30:
[----:B------:R-:W2:Y:S01]  /*2160*/  S2R R0, SR_TID.X ;  /* 0x0000000000007919 */ /* 0x000ea20000002100 */
[----:B------:R-:W4:Y:S01]  /*2170*/  S2UR UR8, SR_CgaCtaId ;  /* 0x00000000000879c3 */ /* 0x000f220000008800 */
[----:B------:R-:W-:Y:S01]  /*2180*/  UMOV UR5, 0x400 ;  /* 0x0000040000057882 */ /* 0x000fe20000000000 */
[----:B------:R-:W-:Y:S01]  /*2190*/  ISETP.GE.OR P0, PT, R2, R222, P2 ;  /* 0x000000de0200720c */ /* 0x000fe20001706670 */
[----:B------:R-:W-:Y:S01]  /*21a0*/  BSSY B0, `(.L_x_36) ;  /* 0x0000116000007945 */ /* 0x000fe20003800000 */
[----:B------:R-:W-:Y:S01]  /*21b0*/  LOP3.LUT R220, R220, 0x1, RZ, 0x3c, !PT ;  /* 0x00000001dcdc7812 */ /* 0x000fe200078e3cff */
[----:B----4-:R-:W-:Y:S01]  /*21c0*/  ULEA UR5, UR8, UR5, 0x18 ;  /* 0x0000000508057291 */ /* 0x010fe2000f8ec0ff */
[C---:B-12---:R-:W-:Y:S01]  /*21d0*/  IMAD R3, R0.reuse, 0x40, R0 ;  /* 0x0000004000037824 */ /* 0x046fe200078e0200 */
[C---:B------:R-:W-:Y:S02]  /*21e0*/  SHF.L.U32 R109, R0.reuse, 0x5, RZ ;  /* 0x00000005006d7819 */ /* 0x040fe400000006ff */
[----:B------:R-:W-:-:S02]  /*21f0*/  ISETP.NE.AND P1, PT, R0, RZ, PT ;  /* 0x000000ff0000720c */ /* 0x000fc40003f25270 */
[----:B------:R-:W-:Y:S01]  /*2200*/  LOP3.LUT R108, R3, 0x1c8, RZ, 0xc0, !PT ;  /* 0x000001c8036c7812 */ /* 0x000fe200078ec0ff */
[----:B------:R-:W-:-:S03]  /*2210*/  IMAD.U32 R3, RZ, RZ, UR5 ;  /* 0x00000005ff037e24 */ /* 0x000fc6000f8e00ff */
[----:B------:R-:W-:-:S04]  /*2220*/  LOP3.LUT R108, R108, 0x200, R109, 0xf8, !PT ;  /* 0x000002006c6c7812 */ /* 0x000fc800078ef86d */
[----:B------:R-:W-:-:S04]  /*2230*/  IADD3 R206, PT, PT, R3, R108, R108 ;  /* 0x0000006c03ce7210 */ /* 0x000fc80007ffe06c */
[C---:B------:R-:W-:Y:S01]  /*2240*/  IADD3 R208, PT, PT, R206.reuse, 0x10c0, RZ ;  /* 0x000010c0ced07810 */ /* 0x040fe20007ffe0ff */
[C---:B------:R-:W-:Y:S02]  /*2250*/  VIADD R205, R206.reuse, 0x1080 ;  /* 0x00001080cecd7836 */ /* 0x040fe40000000000 */
[C---:B------:R-:W-:Y:S01]  /*2260*/  VIADD R204, R206.reuse, 0x10a0 ;  /* 0x000010a0cecc7836 */ /* 0x040fe20000000000 */
[----:B------:R-:W-:Y:S01]  /*2270*/  SHF.R.U32.HI R121, RZ, 0x3, R208 ;  /* 0x00000003ff797819 */ /* 0x000fe200000116d0 */
[----:B------:R-:W-:Y:S01]  /*2280*/  VIADD R206, R206, 0x10e0 ;  /* 0x000010e0cece7836 */ /* 0x000fe20000000000 */
[----:B------:R-:W-:Y:S02]  /*2290*/  SHF.R.U32.HI R108, RZ, 0x3, R205 ;  /* 0x00000003ff6c7819 */ /* 0x000fe400000116cd */
[----:B------:R-:W-:Y:S02]  /*22a0*/  SHF.R.U32.HI R109, RZ, 0x3, R204 ;  /* 0x00000003ff6d7819 */ /* 0x000fe400000116cc */
[----:B------:R-:W-:-:S02]  /*22b0*/  LOP3.LUT R205, R205, 0x70, R108, 0x78, !PT ;  /* 0x00000070cdcd7812 */ /* 0x000fc400078e786c */
[----:B------:R-:W-:Y:S02]  /*22c0*/  LOP3.LUT R204, R204, 0x70, R109, 0x78, !PT ;  /* 0x00000070cccc7812 */ /* 0x000fe400078e786d */
[----:B------:R-:W-:Y:S01]  /*22d0*/  LOP3.LUT R208, R208, 0x70, R121, 0x78, !PT ;  /* 0x00000070d0d07812 */ /* 0x000fe200078e7879 */
[----:B------:R-:W1:Y:S01]  /*22e0*/  LDSM.16.M88.4 R200, [R205+0x1000] ;  /* 0x00100000cdc8783b */ /* 0x000e620000000200 */
[----:B------:R-:W-:-:S03]  /*22f0*/  SHF.R.U32.HI R225, RZ, 0x3, R206 ;  /* 0x00000003ffe17819 */ /* 0x000fc600000116ce */
[----:B------:R-:W-:Y:S01]  /*2300*/  LDSM.16.M88.4 R132, [R204+0x1000] ;  /* 0x00100000cc84783b */ /* 0x000fe20000000200 */
[----:B------:R-:W-:-:S03]  /*2310*/  LOP3.LUT R225, R206, 0x70, R225, 0x78, !PT ;  /* 0x00000070cee17812 */ /* 0x000fc600078e78e1 */
[----:B------:R-:W2:Y:S04]  /*2320*/  LDSM.16.M88.4 R116, [R205+0x800] ;  /* 0x00080000cd74783b */ /* 0x000ea80000000200 */
[----:B------:R-:W4:Y:S04]  /*2330*/  LDSM.16.M88.4 R112, [R205] ;  /* 0x00000000cd70783b */ /* 0x000f280000000200 */
[----:B------:R-:W5:Y:S04]  /*2340*/  LDSM.16.M88.4 R156, [R205+0x1800] ;  /* 0x00180000cd9c783b */ /* 0x000f680000000200 */
[----:B------:R-:W3:Y:S04]  /*2350*/  LDSM.16.M88.4 R152, [R204+0x800] ;  /* 0x00080000cc98783b */ /* 0x000ee80000000200 */
[----:B------:R-:W3:Y:S04]  /*2360*/  LDSM.16.M88.4 R144, [R204] ;  /* 0x00000000cc90783b */ /* 0x000ee80000000200 */
[----:B------:R-:W3:Y:S04]  /*2370*/  LDSM.16.M88.4 R188, [R204+0x1800] ;  /* 0x00180000ccbc783b */ /* 0x000ee80000000200 */
[----:B------:R-:W3:Y:S04]  /*2380*/  LDSM.16.M88.4 R192, [R208+0x1000] ;  /* 0x00100000d0c0783b */ /* 0x000ee80000000200 */
[----:B------:R-:W-:Y:S01]  /*2390*/  LDSM.16.M88.4 R180, [R205+0x2800] ;  /* 0x00280000cdb4783b */ /* 0x000fe20000000200 */
[C---:B-1----:R-:W-:Y:S03]  /*23a0*/  HMMA.16816.F32.BF16 R168, R72.reuse, R200, RZ ;  /* 0x000000c848a8723c */ /* 0x042fe600000418ff */
[----:B------:R-:W-:Y:S04]  /*23b0*/  LDSM.16.M88.4 R176, [R205+0x3000] ;  /* 0x00300000cdb0783b */ /* 0x000fe80000000200 */
[----:B------:R-:W-:Y:S01]  /*23c0*/  LDSM.16.M88.4 R164, [R205+0x3800] ;  /* 0x00380000cda4783b */ /* 0x000fe20000000200 */
[C---:B------:R-:W-:Y:S03]  /*23d0*/  HMMA.16816.F32.BF16 R200, R72.reuse, R202, RZ ;  /* 0x000000ca48c8723c */ /* 0x040fe600000418ff */
[----:B------:R-:W-:Y:S04]  /*23e0*/  LDSM.16.M88.4 R160, [R208] ;  /* 0x00000000d0a0783b */ /* 0x000fe80000000200 */
[----:B------:R-:W-:Y:S01]  /*23f0*/  LDSM.16.M88.4 R124, [R204+0x3000] ;  /* 0x00300000cc7c783b */ /* 0x000fe20000000200 */
[----:B--2---:R-:W-:Y:S03]  /*2400*/  HMMA.16816.F32.BF16 R148, R72, R116, RZ ;  /* 0x000000744894723c */ /* 0x004fe600000418ff */
[----:B------:R-:W-:Y:S04]  /*2410*/  LDSM.16.M88.4 R136, [R204+0x3800] ;  /* 0x00380000cc88783b */ /* 0x000fe80000000200 */
[----:B------:R-:W-:Y:S01]  /*2420*/  LDSM.16.M88.4 R108, [R205+0x2000] ;  /* 0x00200000cd6c783b */ /* 0x000fe20000000200 */
[C---:B------:R-:W-:Y:S03]  /*2430*/  HMMA.16816.F32.BF16 R168, R68.reuse, R132, R168 ;  /* 0x0000008444a8723c */ /* 0x040fe600000418a8 */
[----:B------:R-:W-:Y:S04]  /*2440*/  LDSM.16.M88.4 R184, [R204+0x2000] ;  /* 0x00200000ccb8783b */ /* 0x000fe80000000200 */
[----:B------:R-:W-:Y:S01]  /*2450*/  LDSM.16.M88.4 R172, [R208+0x800] ;  /* 0x00080000d0ac783b */ /* 0x000fe20000000200 */
[----:B------:R-:W-:Y:S03]  /*2460*/  HMMA.16816.F32.BF16 R132, R68, R134, R200 ;  /* 0x000000864484723c */ /* 0x000fe600000418c8 */
[----:B------:R-:W1:Y:S04]  /*2470*/  LDSM.16.M88.4 R200, [R208+0x1800] ;  /* 0x00180000d0c8783b */ /* 0x000e680000000200 */
[----:B------:R-:W-:Y:S01]  /*2480*/  LDSM.16.M88.4 R216, [R225+0x7800] ;  /* 0x00780000e1d8783b */ /* 0x000fe20000000200 */
[C---:B----4-:R-:W-:Y:S08]  /*2490*/  HMMA.16816.F32.BF16 R140, R72.reuse, R112, RZ ;  /* 0x00000070488c723c */ /* 0x050ff000000418ff */
[C---:B------:R-:W-:Y:S08]  /*24a0*/  HMMA.16816.F32.BF16 R116, R72.reuse, R118, RZ ;  /* 0x000000764874723c */ /* 0x040ff000000418ff */
[C---:B-----5:R-:W-:Y:S08]  /*24b0*/  HMMA.16816.F32.BF16 R196, R72.reuse, R156, RZ ;  /* 0x0000009c48c4723c */ /* 0x060ff000000418ff */
[C---:B------:R-:W-:Y:S08]  /*24c0*/  HMMA.16816.F32.BF16 R112, R72.reuse, R114, RZ ;  /* 0x000000724870723c */ /* 0x040ff000000418ff */
[----:B------:R-:W-:Y:S08]  /*24d0*/  HMMA.16816.F32.BF16 R156, R72, R158, RZ ;  /* 0x0000009e489c723c */ /* 0x000ff000000418ff */
[C---:B---3--:R-:W-:Y:S08]  /*24e0*/  HMMA.16816.F32.BF16 R148, R68.reuse, R152, R148 ;  /* 0x000000984494723c */ /* 0x048ff00000041894 */
[C---:B------:R-:W-:Y:S08]  /*24f0*/  HMMA.16816.F32.BF16 R140, R68.reuse, R144, R140 ;  /* 0x00000090448c723c */ /* 0x040ff0000004188c */
[C---:B------:R-:W-:Y:S01]  /*2500*/  HMMA.16816.F32.BF16 R152, R68.reuse, R154, R116 ;  /* 0x0000009a4498723c */ /* 0x040fe20000041874 */
[----:B------:R-:W2:Y:S07]  /*2510*/  LDSM.16.M88.4 R116, [R204+0x2800] ;  /* 0x00280000cc74783b */ /* 0x000eae0000000200 */
[C---:B------:R-:W-:Y:S08]  /*2520*/  HMMA.16816.F32.BF16 R196, R68.reuse, R188, R196 ;  /* 0x000000bc44c4723c */ /* 0x040ff000000418c4 */
[C---:B------:R-:W-:Y:S08]  /*2530*/  HMMA.16816.F32.BF16 R144, R68.reuse, R146, R112 ;  /* 0x000000924490723c */ /* 0x040ff00000041870 */
[----:B------:R-:W-:Y:S01]  /*2540*/  HMMA.16816.F32.BF16 R156, R68, R190, R156 ;  /* 0x000000be449c723c */ /* 0x000fe2000004189c */
[----:B------:R-:W-:Y:S07]  /*2550*/  LDSM.16.M88.4 R188, [R208+0x5000] ;  /* 0x00500000d0bc783b */ /* 0x000fee0000000200 */
[C---:B------:R-:W-:Y:S08]  /*2560*/  HMMA.16816.F32.BF16 R168, R64.reuse, R192, R168 ;  /* 0x000000c040a8723c */ /* 0x040ff000000418a8 */
[----:B-1----:R-:W-:Y:S08]  /*2570*/  HMMA.16816.F32.BF16 R196, R64, R200, R196 ;  /* 0x000000c840c4723c */ /* 0x002ff000000418c4 */
[C---:B------:R-:W-:Y:S08]  /*2580*/  HMMA.16816.F32.BF16 R112, R72.reuse, R180, RZ ;  /* 0x000000b44870723c */ /* 0x040ff000000418ff */
[C---:B------:R-:W-:Y:S08]  /*2590*/  HMMA.16816.F32.BF16 R120, R72.reuse, R176, RZ ;  /* 0x000000b04878723c */ /* 0x040ff000000418ff */
[----:B------:R-:W-:Y:S08]  /*25a0*/  HMMA.16816.F32.BF16 R128, R72, R164, RZ ;  /* 0x000000a44880723c */ /* 0x000ff000000418ff */
[C---:B------:R-:W-:Y:S08]  /*25b0*/  HMMA.16816.F32.BF16 R140, R64.reuse, R160, R140 ;  /* 0x000000a0408c723c */ /* 0x040ff0000004188c */
[C---:B------:R-:W-:Y:S01]  /*25c0*/  HMMA.16816.F32.BF16 R144, R64.reuse, R162, R144 ;  /* 0x000000a24090723c */ /* 0x040fe20000041890 */
[----:B------:R-:W1:Y:S07]  /*25d0*/  LDSM.16.M88.4 R160, [R208+0x2800] ;  /* 0x00280000d0a0783b */ /* 0x000e6e0000000200 */
[C---:B------:R-:W-:Y:S01]  /*25e0*/  HMMA.16816.F32.BF16 R192, R64.reuse, R194, R132 ;  /* 0x000000c240c0723c */ /* 0x040fe20000041884 */
[----:B------:R-:W3:Y:S07]  /*25f0*/  LDSM.16.M88.4 R132, [R208+0x3000] ;  /* 0x00300000d084783b */ /* 0x000eee0000000200 */
[----:B------:R-:W-:Y:S01]  /*2600*/  HMMA.16816.F32.BF16 R200, R64, R202, R156 ;  /* 0x000000ca40c8723c */ /* 0x000fe2000004189c */
[----:B------:R-:W4:Y:S07]  /*2610*/  LDSM.16.M88.4 R156, [R208+0x3800] ;  /* 0x00380000d09c783b */ /* 0x000f2e0000000200 */
[C---:B------:R-:W-:Y:S08]  /*2620*/  HMMA.16816.F32.BF16 R180, R72.reuse, R182, RZ ;  /* 0x000000b648b4723c */ /* 0x040ff000000418ff */
[C---:B------:R-:W-:Y:S08]  /*2630*/  HMMA.16816.F32.BF16 R176, R72.reuse, R178, RZ ;  /* 0x000000b248b0723c */ /* 0x040ff000000418ff */
[----:B------:R-:W-:Y:S08]  /*2640*/  HMMA.16816.F32.BF16 R164, R72, R166, RZ ;  /* 0x000000a648a4723c */ /* 0x000ff000000418ff */
[C---:B--2---:R-:W-:Y:S08]  /*2650*/  HMMA.16816.F32.BF16 R112, R68.reuse, R116, R112 ;  /* 0x000000744470723c */ /* 0x044ff00000041870 */
[C---:B------:R-:W-:Y:S08]  /*2660*/  HMMA.16816.F32.BF16 R120, R68.reuse, R124, R120 ;  /* 0x0000007c4478723c */ /* 0x040ff00000041878 */
[----:B------:R-:W-:Y:S08]  /*2670*/  HMMA.16816.F32.BF16 R128, R68, R136, R128 ;  /* 0x000000884480723c */ /* 0x000ff00000041880 */
[----:B------:R-:W-:Y:S08]  /*2680*/  HMMA.16816.F32.BF16 R212, R72, R108, RZ ;  /* 0x0000006c48d4723c */ /* 0x000ff000000418ff */
[C---:B------:R-:W-:Y:S01]  /*2690*/  HMMA.16816.F32.BF16 R116, R68.reuse, R118, R180 ;  /* 0x000000764474723c */ /* 0x040fe200000418b4 */
[----:B------:R-:W-:Y:S07]  /*26a0*/  LDSM.16.M88.4 R180, [R225] ;  /* 0x00000000e1b4783b */ /* 0x000fee0000000200 */
[C---:B------:R-:W-:Y:S01]  /*26b0*/  HMMA.16816.F32.BF16 R124, R68.reuse, R126, R176 ;  /* 0x0000007e447c723c */ /* 0x040fe200000418b0 */
[----:B------:R-:W-:Y:S07]  /*26c0*/  LDSM.16.M88.4 R176, [R225+0x800] ;  /* 0x00080000e1b0783b */ /* 0x000fee0000000200 */
[----:B------:R-:W-:Y:S01]  /*26d0*/  HMMA.16816.F32.BF16 R136, R68, R138, R164 ;  /* 0x0000008a4488723c */ /* 0x000fe200000418a4 */
[----:B------:R-:W-:Y:S07]  /*26e0*/  LDSM.16.M88.4 R164, [R208+0x2000] ;  /* 0x00200000d0a4783b */ /* 0x000fee0000000200 */
[----:B------:R-:W-:Y:S08]  /*26f0*/  HMMA.16816.F32.BF16 R108, R72, R110, RZ ;  /* 0x0000006e486c723c */ /* 0x000ff000000418ff */
[C---:B-1----:R-:W-:Y:S08]  /*2700*/  HMMA.16816.F32.BF16 R112, R64.reuse, R160, R112 ;  /* 0x000000a04070723c */ /* 0x042ff00000041870 */
[C---:B------:R-:W-:Y:S01]  /*2710*/  HMMA.16816.F32.BF16 R116, R64.reuse, R162, R116 ;  /* 0x000000a24074723c */ /* 0x040fe20000041874 */
[----:B------:R-:W1:Y:S07]  /*2720*/  LDSM.16.M88.4 R160, [R225+0x1800] ;  /* 0x00180000e1a0783b */ /* 0x000e6e0000000200 */
[C---:B---3--:R-:W-:Y:S08]  /*2730*/  HMMA.16816.F32.BF16 R120, R64.reuse, R132, R120 ;  /* 0x000000844078723c */ /* 0x048ff00000041878 */
[C---:B------:R-:W-:Y:S01]  /*2740*/  HMMA.16816.F32.BF16 R124, R64.reuse, R134, R124 ;  /* 0x00000086407c723c */ /* 0x040fe2000004187c */
[----:B------:R-:W2:Y:S07]  /*2750*/  LDSM.16.M88.4 R132, [R225+0x2000] ;  /* 0x00200000e184783b */ /* 0x000eae0000000200 */
[C---:B----4-:R-:W-:Y:S08]  /*2760*/  HMMA.16816.F32.BF16 R128, R64.reuse, R156, R128 ;  /* 0x0000009c4080723c */ /* 0x050ff00000041880 */
[----:B------:R-:W-:Y:S01]  /*2770*/  HMMA.16816.F32.BF16 R136, R64, R158, R136 ;  /* 0x0000009e4088723c */ /* 0x000fe20000041888 */
[----:B------:R-:W3:Y:S07]  /*2780*/  LDSM.16.M88.4 R156, [R225+0x3000] ;  /* 0x00300000e19c783b */ /* 0x000eee0000000200 */
[C---:B------:R-:W-:Y:S08]  /*2790*/  HMMA.16816.F32.BF16 R212, R68.reuse, R184, R212 ;  /* 0x000000b844d4723c */ /* 0x040ff000000418d4 */
[----:B------:R-:W-:Y:S01]  /*27a0*/  HMMA.16816.F32.BF16 R108, R68, R186, R108 ;  /* 0x000000ba446c723c */ /* 0x000fe2000004186c */
[----:B------:R-:W-:Y:S07]  /*27b0*/  LDSM.16.M88.4 R184, [R205+0x4800] ;  /* 0x00480000cdb8783b */ /* 0x000fee0000000200 */
[----:B-1----:R-:W-:Y:S08]  /*27c0*/  HMMA.16816.F32.BF16 R196, R60, R160, R196 ;  /* 0x000000a03cc4723c */ /* 0x002ff000000418c4 */
[C---:B------:R-:W-:Y:S08]  /*27d0*/  HMMA.16816.F32.BF16 R212, R64.reuse, R164, R212 ;  /* 0x000000a440d4723c */ /* 0x040ff000000418d4 */
[----:B------:R-:W-:Y:S01]  /*27e0*/  HMMA.16816.F32.BF16 R108, R64, R166, R108 ;  /* 0x000000a6406c723c */ /* 0x000fe2000004186c */
[----:B------:R-:W1:Y:S07]  /*27f0*/  LDSM.16.M88.4 R164, [R225+0x2800] ;  /* 0x00280000e1a4783b */ /* 0x000e6e0000000200 */
[C---:B------:R-:W-:Y:S01]  /*2800*/  HMMA.16816.F32.BF16 R200, R60.reuse, R162, R200 ;  /* 0x000000a23cc8723c */ /* 0x040fe200000418c8 */
[----:B------:R-:W4:Y:S07]  /*2810*/  LDSM.16.M88.4 R160, [R225+0x3800] ;  /* 0x00380000e1a0783b */ /* 0x000f2e0000000200 */
[C---:B--2---:R-:W-:Y:S08]  /*2820*/  HMMA.16816.F32.BF16 R212, R60.reuse, R132, R212 ;  /* 0x000000843cd4723c */ /* 0x044ff000000418d4 */
[C---:B------:R-:W-:Y:S01]  /*2830*/  HMMA.16816.F32.BF16 R108, R60.reuse, R134, R108 ;  /* 0x000000863c6c723c */ /* 0x040fe2000004186c */
[----:B------:R-:W2:Y:S07]  /*2840*/  LDSM.16.M88.4 R132, [R205+0x4000] ;  /* 0x00400000cd84783b */ /* 0x000eae0000000200 */
[C---:B---3--:R-:W-:Y:S08]  /*2850*/  HMMA.16816.F32.BF16 R120, R60.reuse, R156, R120 ;  /* 0x0000009c3c78723c */ /* 0x048ff00000041878 */
[----:B------:R-:W-:Y:S01]  /*2860*/  HMMA.16816.F32.BF16 R124, R60, R158, R124 ;  /* 0x0000009e3c7c723c */ /* 0x000fe2000004187c */
[----:B------:R-:W3:Y:S07]  /*2870*/  LDSM.16.M88.4 R156, [R205+0x6800] ;  /* 0x00680000cd9c783b */ /* 0x000eee0000000200 */
[C---:B------:R-:W-:Y:S08]  /*2880*/  HMMA.16816.F32.BF16 R148, R64.reuse, R172, R148 ;  /* 0x000000ac4094723c */ /* 0x040ff00000041894 */
[----:B------:R-:W-:Y:S01]  /*2890*/  HMMA.16816.F32.BF16 R152, R64, R174, R152 ;  /* 0x000000ae4098723c */ /* 0x000fe20000041898 */
[----:B------:R-:W5:Y:S07]  /*28a0*/  LDSM.16.M88.4 R172, [R225+0x1000] ;  /* 0x00100000e1ac783b */ /* 0x000f6e0000000200 */
[C---:B------:R-:W-:Y:S08]  /*28b0*/  HMMA.16816.F32.BF16 R140, R60.reuse, R180, R140 ;  /* 0x000000b43c8c723c */ /* 0x040ff0000004188c */
[C---:B------:R-:W-:Y:S01]  /*28c0*/  HMMA.16816.F32.BF16 R144, R60.reuse, R182, R144 ;  /* 0x000000b63c90723c */ /* 0x040fe20000041890 */
[----:B------:R-:W3:Y:S07]  /*28d0*/  LDSM.16.M88.4 R180, [R205+0x5000] ;  /* 0x00500000cdb4783b */ /* 0x000eee0000000200 */
[C---:B-1----:R-:W-:Y:S08]  /*28e0*/  HMMA.16816.F32.BF16 R112, R60.reuse, R164, R112 ;  /* 0x000000a43c70723c */ /* 0x042ff00000041870 */
[C---:B------:R-:W-:Y:S01]  /*28f0*/  HMMA.16816.F32.BF16 R116, R60.reuse, R166, R116 ;  /* 0x000000a63c74723c */ /* 0x040fe20000041874 */
[----:B------:R-:W1:Y:S07]  /*2900*/  LDSM.16.M88.4 R164, [R205+0x7000] ;  /* 0x00700000cda4783b */ /* 0x000e6e0000000200 */
[C---:B----4-:R-:W-:Y:S08]  /*2910*/  HMMA.16816.F32.BF16 R128, R60.reuse, R160, R128 ;  /* 0x000000a03c80723c */ /* 0x050ff00000041880 */
[----:B------:R-:W-:Y:S01]  /*2920*/  HMMA.16816.F32.BF16 R136, R60, R162, R136 ;  /* 0x000000a23c88723c */ /* 0x000fe20000041888 */
[----:B------:R-:W-:Y:S07]  /*2930*/  LDSM.16.M88.4 R160, [R204+0x4000] ;  /* 0x00400000cca0783b */ /* 0x000fee0000000200 */
[C---:B--2---:R-:W-:Y:S08]  /*2940*/  HMMA.16816.F32.BF16 R140, R56.reuse, R132, R140 ;  /* 0x00000084388c723c */ /* 0x044ff0000004188c */
[C---:B------:R-:W-:Y:S01]  /*2950*/  HMMA.16816.F32.BF16 R144, R56.reuse, R134, R144 ;  /* 0x000000863890723c */ /* 0x040fe20000041890 */
[----:B------:R-:W2:Y:S07]  /*2960*/  LDSM.16.M88.4 R132, [R205+0x7800] ;  /* 0x00780000cd84783b */ /* 0x000eae0000000200 */
[C---:B---3--:R-:W-:Y:S08]  /*2970*/  HMMA.16816.F32.BF16 R112, R56.reuse, R156, R112 ;  /* 0x0000009c3870723c */ /* 0x048ff00000041870 */
[----:B------:R-:W-:Y:S01]  /*2980*/  HMMA.16816.F32.BF16 R116, R56, R158, R116 ;  /* 0x0000009e3874723c */ /* 0x000fe20000041874 */
[----:B------:R-:W3:Y:S07]  /*2990*/  LDSM.16.M88.4 R156, [R204+0x4800] ;  /* 0x00480000cc9c783b */ /* 0x000eee0000000200 */
[C---:B------:R-:W-:Y:S08]  /*29a0*/  HMMA.16816.F32.BF16 R148, R60.reuse, R176, R148 ;  /* 0x000000b03c94723c */ /* 0x040ff00000041894 */
[C---:B------:R-:W-:Y:S01]  /*29b0*/  HMMA.16816.F32.BF16 R152, R60.reuse, R178, R152 ;  /* 0x000000b23c98723c */ /* 0x040fe20000041898 */
[----:B------:R-:W4:Y:S07]  /*29c0*/  LDSM.16.M88.4 R176, [R205+0x5800] ;  /* 0x00580000cdb0783b */ /* 0x000f2e0000000200 */
[C---:B-----5:R-:W-:Y:S08]  /*29d0*/  HMMA.16816.F32.BF16 R168, R60.reuse, R172, R168 ;  /* 0x000000ac3ca8723c */ /* 0x060ff000000418a8 */
[----:B------:R-:W-:Y:S01]  /*29e0*/  HMMA.16816.F32.BF16 R192, R60, R174, R192 ;  /* 0x000000ae3cc0723c */ /* 0x000fe200000418c0 */
[----:B------:R-:W5:Y:S07]  /*29f0*/  LDSM.16.M88.4 R172, [R205+0x6000] ;  /* 0x00600000cdac783b */ /* 0x000f6e0000000200 */
[C---:B------:R-:W-:Y:S08]  /*2a00*/  HMMA.16816.F32.BF16 R148, R56.reuse, R184, R148 ;  /* 0x000000b83894723c */ /* 0x040ff00000041894 */
[C---:B------:R-:W-:Y:S01]  /*2a10*/  HMMA.16816.F32.BF16 R152, R56.reuse, R186, R152 ;  /* 0x000000ba3898723c */ /* 0x040fe20000041898 */
[----:B------:R-:W3:Y:S07]  /*2a20*/  LDSM.16.M88.4 R184, [R204+0x5000] ;  /* 0x00500000ccb8783b */ /* 0x000eee0000000200 */
[C---:B------:R-:W-:Y:S08]  /*2a30*/  HMMA.16816.F32.BF16 R168, R56.reuse, R180, R168 ;  /* 0x000000b438a8723c */ /* 0x040ff000000418a8 */
[C---:B------:R-:W-:Y:S01]  /*2a40*/  HMMA.16816.F32.BF16 R192, R56.reuse, R182, R192 ;  /* 0x000000b638c0723c */ /* 0x040fe200000418c0 */
[----:B------:R-:W3:Y:S07]  /*2a50*/  LDSM.16.M88.4 R180, [R204+0x5800] ;  /* 0x00580000ccb4783b */ /* 0x000eee0000000200 */
[C---:B-1----:R-:W-:Y:S08]  /*2a60*/  HMMA.16816.F32.BF16 R120, R56.reuse, R164, R120 ;  /* 0x000000a43878723c */ /* 0x042ff00000041878 */
[C---:B------:R-:W-:Y:S01]  /*2a70*/  HMMA.16816.F32.BF16 R124, R56.reuse, R166, R124 ;  /* 0x000000a6387c723c */ /* 0x040fe2000004187c */
[----:B------:R-:W-:Y:S07]  /*2a80*/  LDSM.16.M88.4 R164, [R204+0x7800] ;  /* 0x00780000cca4783b */ /* 0x000fee0000000200 */
[C---:B--2---:R-:W-:Y:S08]  /*2a90*/  HMMA.16816.F32.BF16 R128, R56.reuse, R132, R128 ;  /* 0x000000843880723c */ /* 0x044ff00000041880 */
[----:B------:R-:W-:Y:S01]  /*2aa0*/  HMMA.16816.F32.BF16 R136, R56, R134, R136 ;  /* 0x000000863888723c */ /* 0x000fe20000041888 */
[----:B------:R-:W1:Y:S07]  /*2ab0*/  LDSM.16.M88.4 R132, [R204+0x7000] ;  /* 0x00700000cc84783b */ /* 0x000e6e0000000200 */
[C---:B------:R-:W-:Y:S08]  /*2ac0*/  HMMA.16816.F32.BF16 R140, R52.reuse, R160, R140 ;  /* 0x000000a0348c723c */ /* 0x040ff0000004188c */
[C---:B------:R-:W-:Y:S01]  /*2ad0*/  HMMA.16816.F32.BF16 R144, R52.reuse, R162, R144 ;  /* 0x000000a23490723c */ /* 0x040fe20000041890 */
[----:B------:R-:W2:Y:S07]  /*2ae0*/  LDSM.16.M88.4 R160, [R208+0x4000] ;  /* 0x00400000d0a0783b */ /* 0x000eae0000000200 */
[C---:B---3--:R-:W-:Y:S08]  /*2af0*/  HMMA.16816.F32.BF16 R148, R52.reuse, R156, R148 ;  /* 0x0000009c3494723c */ /* 0x048ff00000041894 */
[----:B------:R-:W-:Y:S01]  /*2b00*/  HMMA.16816.F32.BF16 R152, R52, R158, R152 ;  /* 0x0000009e3498723c */ /* 0x000fe20000041898 */
[----:B------:R-:W3:Y:S07]  /*2b10*/  LDSM.16.M88.4 R156, [R208+0x4800] ;  /* 0x00480000d09c783b */ /* 0x000eee0000000200 */
[C---:B----4-:R-:W-:Y:S08]  /*2b20*/  HMMA.16816.F32.BF16 R196, R56.reuse, R176, R196 ;  /* 0x000000b038c4723c */ /* 0x050ff000000418c4 */
[C---:B------:R-:W-:Y:S01]  /*2b30*/  HMMA.16816.F32.BF16 R200, R56.reuse, R178, R200 ;  /* 0x000000b238c8723c */ /* 0x040fe200000418c8 */
[----:B------:R-:W4:Y:S07]  /*2b40*/  LDSM.16.M88.4 R176, [R204+0x6000] ;  /* 0x00600000ccb0783b */ /* 0x000f2e0000000200 */
[C---:B-----5:R-:W-:Y:S08]  /*2b50*/  HMMA.16816.F32.BF16 R212, R56.reuse, R172, R212 ;  /* 0x000000ac38d4723c */ /* 0x060ff000000418d4 */
[----:B------:R-:W-:Y:S01]  /*2b60*/  HMMA.16816.F32.BF16 R108, R56, R174, R108 ;  /* 0x000000ae386c723c */ /* 0x000fe2000004186c */
[----:B------:R-:W5:Y:S04]  /*2b70*/  LDSM.16.M88.4 R172, [R204+0x6800] ;  /* 0x00680000ccac783b */ /* 0x000f680000000200 */
[----:B------:R-:W2:Y:S03]  /*2b80*/  LDSM.16.M88.4 R204, [R208+0x5800] ;  /* 0x00580000d0cc783b */ /* 0x000ea60000000200 */
[C---:B------:R-:W-:Y:S08]  /*2b90*/  HMMA.16816.F32.BF16 R168, R52.reuse, R184, R168 ;  /* 0x000000b834a8723c */ /* 0x040ff000000418a8 */
[C---:B------:R-:W-:Y:S01]  /*2ba0*/  HMMA.16816.F32.BF16 R192, R52.reuse, R186, R192 ;  /* 0x000000ba34c0723c */ /* 0x040fe200000418c0 */
[----:B------:R-:W-:Y:S07]  /*2bb0*/  LDSM.16.M88.4 R184, [R225+0x5800] ;  /* 0x00580000e1b8783b */ /* 0x000fee0000000200 */
[C---:B------:R-:W-:Y:S08]  /*2bc0*/  HMMA.16816.F32.BF16 R196, R52.reuse, R180, R196 ;  /* 0x000000b434c4723c */ /* 0x040ff000000418c4 */
[C---:B------:R-:W-:Y:S01]  /*2bd0*/  HMMA.16816.F32.BF16 R200, R52.reuse, R182, R200 ;  /* 0x000000b634c8723c */ /* 0x040fe200000418c8 */
[----:B------:R-:W-:Y:S07]  /*2be0*/  LDSM.16.M88.4 R180, [R225+0x5000] ;  /* 0x00500000e1b4783b */ /* 0x000fee0000000200 */
[C---:B-1----:R-:W-:Y:S08]  /*2bf0*/  HMMA.16816.F32.BF16 R120, R52.reuse, R132, R120 ;  /* 0x000000843478723c */ /* 0x042ff00000041878 */
[C---:B------:R-:W-:Y:S01]  /*2c00*/  HMMA.16816.F32.BF16 R124, R52.reuse, R134, R124 ;  /* 0x00000086347c723c */ /* 0x040fe2000004187c */
[----:B------:R-:W1:Y:S07]  /*2c10*/  LDSM.16.M88.4 R132, [R208+0x6000] ;  /* 0x00600000d084783b */ /* 0x000e6e0000000200 */
[C---:B------:R-:W-:Y:S08]  /*2c20*/  HMMA.16816.F32.BF16 R128, R52.reuse, R164, R128 ;  /* 0x000000a43480723c */ /* 0x040ff00000041880 */
[----:B------:R-:W-:Y:S01]  /*2c30*/  HMMA.16816.F32.BF16 R136, R52, R166, R136 ;  /* 0x000000a63488723c */ /* 0x000fe20000041888 */
[----:B------:R-:W-:Y:S07]  /*2c40*/  LDSM.16.M88.4 R164, [R208+0x7800] ;  /* 0x00780000d0a4783b */ /* 0x000fee0000000200 */
[C---:B--2---:R-:W-:Y:S08]  /*2c50*/  HMMA.16816.F32.BF16 R140, R48.reuse, R160, R140 ;  /* 0x000000a0308c723c */ /* 0x044ff0000004188c */
[C---:B------:R-:W-:Y:S01]  /*2c60*/  HMMA.16816.F32.BF16 R144, R48.reuse, R162, R144 ;  /* 0x000000a23090723c */ /* 0x040fe20000041890 */
[----:B------:R-:W-:Y:S07]  /*2c70*/  LDSM.16.M88.4 R160, [R208+0x7000] ;  /* 0x00700000d0a0783b */ /* 0x000fee0000000200 */
[C---:B---3--:R-:W-:Y:S08]  /*2c80*/  HMMA.16816.F32.BF16 R148, R48.reuse, R156, R148 ;  /* 0x0000009c3094723c */ /* 0x048ff00000041894 */
[C---:B------:R-:W-:Y:S01]  /*2c90*/  HMMA.16816.F32.BF16 R152, R48.reuse, R158, R152 ;  /* 0x0000009e3098723c */ /* 0x040fe20000041898 */
[----:B------:R-:W2:Y:S04]  /*2ca0*/  LDSM.16.M88.4 R156, [R208+0x6800] ;  /* 0x00680000d09c783b */ /* 0x000ea80000000200 */
[----:B------:R-:W-:Y:S03]  /*2cb0*/  LDSM.16.M88.4 R208, [R225+0x7000] ;  /* 0x00700000e1d0783b */ /* 0x000fe60000000200 */
[----:B------:R-:W-:Y:S08]  /*2cc0*/  HMMA.16816.F32.BF16 R168, R48, R188, R168 ;  /* 0x000000bc30a8723c */ /* 0x000ff000000418a8 */
[C---:B----4-:R-:W-:Y:S08]  /*2cd0*/  HMMA.16816.F32.BF16 R212, R52.reuse, R176, R212 ;  /* 0x000000b034d4723c */ /* 0x050ff000000418d4 */
[C---:B------:R-:W-:Y:S01]  /*2ce0*/  HMMA.16816.F32.BF16 R108, R52.reuse, R178, R108 ;  /* 0x000000b2346c723c */ /* 0x040fe2000004186c */
[----:B------:R-:W-:Y:S07]  /*2cf0*/  LDSM.16.M88.4 R176, [R225+0x4800] ;  /* 0x00480000e1b0783b */ /* 0x000fee0000000200 */
[C---:B-----5:R-:W-:Y:S08]  /*2d00*/  HMMA.16816.F32.BF16 R112, R52.reuse, R172, R112 ;  /* 0x000000ac3470723c */ /* 0x060ff00000041870 */
[----:B------:R-:W-:Y:S01]  /*2d10*/  HMMA.16816.F32.BF16 R116, R52, R174, R116 ;  /* 0x000000ae3474723c */ /* 0x000fe20000041874 */
[----:B------:R-:W3:Y:S07]  /*2d20*/  LDSM.16.M88.4 R172, [R225+0x4000] ;  /* 0x00400000e1ac783b */ /* 0x000eee0000000200 */
[C---:B------:R-:W-:Y:S01]  /*2d30*/  HMMA.16816.F32.BF16 R188, R48.reuse, R190, R192 ;  /* 0x000000be30bc723c */ /* 0x040fe200000418c0 */
[----:B------:R-:W4:Y:S07]  /*2d40*/  LDSM.16.M88.4 R192, [R225+0x6000] ;  /* 0x00600000e1c0783b */ /* 0x000f2e0000000200 */
[C---:B------:R-:W-:Y:S08]  /*2d50*/  HMMA.16816.F32.BF16 R196, R48.reuse, R204, R196 ;  /* 0x000000cc30c4723c */ /* 0x040ff000000418c4 */
[C---:B------:R-:W-:Y:S01]  /*2d60*/  HMMA.16816.F32.BF16 R200, R48.reuse, R206, R200 ;  /* 0x000000ce30c8723c */ /* 0x040fe200000418c8 */
[----:B------:R-:W5:Y:S07]  /*2d70*/  LDSM.16.M88.4 R204, [R225+0x6800] ;  /* 0x00680000e1cc783b */ /* 0x000f6e0000000200 */
[----:B-1----:R-:W-:Y:S01]  /*2d80*/  HMMA.16816.F32.BF16 R212, R48, R132, R212 ;  /* 0x0000008430d4723c */ /* 0x002fe200000418d4 */
[----:B------:R-:W-:-:S04]  /*2d90*/  @!P1 IMAD.MOV.U32 R132, RZ, RZ, 0x1 ;  /* 0x00000001ff849424 */ /* 0x000fc800078e00ff */
[----:B------:R1:W-:Y:S03]  /*2da0*/  @!P1 SYNCS.ARRIVE.TRANS64.ART0 RZ, [R3+URZ+0x8], R132 ;  /* 0x0000088403ff99a7 */ /* 0x0003e600085000ff */
[C---:B------:R-:W-:Y:S08]  /*2db0*/  HMMA.16816.F32.BF16 R108, R48.reuse, R134, R108 ;  /* 0x00000086306c723c */ /* 0x040ff0000004186c */
[C---:B--2---:R-:W-:Y:S08]  /*2dc0*/  HMMA.16816.F32.BF16 R112, R48.reuse, R156, R112 ;  /* 0x0000009c3070723c */ /* 0x044ff00000041870 */
[C---:B------:R-:W-:Y:S08]  /*2dd0*/  HMMA.16816.F32.BF16 R116, R48.reuse, R158, R116 ;  /* 0x0000009e3074723c */ /* 0x040ff00000041874 */
[C---:B------:R-:W-:Y:S08]  /*2de0*/  HMMA.16816.F32.BF16 R120, R48.reuse, R160, R120 ;  /* 0x000000a03078723c */ /* 0x040ff00000041878 */
[C---:B------:R-:W-:Y:S08]  /*2df0*/  HMMA.16816.F32.BF16 R124, R48.reuse, R162, R124 ;  /* 0x000000a2307c723c */ /* 0x040ff0000004187c */
[C---:B------:R-:W-:Y:S08]  /*2e00*/  HMMA.16816.F32.BF16 R128, R48.reuse, R164, R128 ;  /* 0x000000a43080723c */ /* 0x040ff00000041880 */
[----:B------:R-:W-:Y:S08]  /*2e10*/  HMMA.16816.F32.BF16 R136, R48, R166, R136 ;  /* 0x000000a63088723c */ /* 0x000ff00000041888 */
[C---:B---3--:R-:W-:Y:S08]  /*2e20*/  HMMA.16816.F32.BF16 R140, R44.reuse, R172, R140 ;  /* 0x000000ac2c8c723c */ /* 0x048ff0000004188c */
[C---:B------:R-:W-:Y:S08]  /*2e30*/  HMMA.16816.F32.BF16 R144, R44.reuse, R174, R144 ;  /* 0x000000ae2c90723c */ /* 0x040ff00000041890 */
[C---:B------:R-:W-:Y:S08]  /*2e40*/  HMMA.16816.F32.BF16 R148, R44.reuse, R176, R148 ;  /* 0x000000b02c94723c */ /* 0x040ff00000041894 */
[C---:B------:R-:W-:Y:S08]  /*2e50*/  HMMA.16816.F32.BF16 R152, R44.reuse, R178, R152 ;  /* 0x000000b22c98723c */ /* 0x040ff00000041898 */
[C---:B------:R-:W-:Y:S08]  /*2e60*/  HMMA.16816.F32.BF16 R168, R44.reuse, R180, R168 ;  /* 0x000000b42ca8723c */ /* 0x040ff000000418a8 */
[C---:B------:R-:W-:Y:S08]  /*2e70*/  HMMA.16816.F32.BF16 R188, R44.reuse, R182, R188 ;  /* 0x000000b62cbc723c */ /* 0x040ff000000418bc */
[C---:B------:R-:W-:Y:S08]  /*2e80*/  HMMA.16816.F32.BF16 R196, R44.reuse, R184, R196 ;  /* 0x000000b82cc4723c */ /* 0x040ff000000418c4 */
[C---:B------:R-:W-:Y:S08]  /*2e90*/  HMMA.16816.F32.BF16 R200, R44.reuse, R186, R200 ;  /* 0x000000ba2cc8723c */ /* 0x040ff000000418c8 */
[C---:B----4-:R-:W-:Y:S08]  /*2ea0*/  HMMA.16816.F32.BF16 R212, R44.reuse, R192, R212 ;  /* 0x000000c02cd4723c */ /* 0x050ff000000418d4 */
[C---:B------:R-:W-:Y:S08]  /*2eb0*/  HMMA.16816.F32.BF16 R108, R44.reuse, R194, R108 ;  /* 0x000000c22c6c723c */ /* 0x040ff0000004186c */
[C---:B-----5:R-:W-:Y:S08]  /*2ec0*/  HMMA.16816.F32.BF16 R112, R44.reuse, R204, R112 ;  /* 0x000000cc2c70723c */ /* 0x060ff00000041870 */
[C---:B------:R-:W-:Y:S08]  /*2ed0*/  HMMA.16816.F32.BF16 R116, R44.reuse, R206, R116 ;  /* 0x000000ce2c74723c */ /* 0x040ff00000041874 */
[C---:B------:R-:W-:Y:S08]  /*2ee0*/  HMMA.16816.F32.BF16 R120, R44.reuse, R208, R120 ;  /* 0x000000d02c78723c */ /* 0x040ff00000041878 */
[C---:B------:R-:W-:Y:S08]  /*2ef0*/  HMMA.16816.F32.BF16 R124, R44.reuse, R210, R124 ;  /* 0x000000d22c7c723c */ /* 0x040ff0000004187c */
[C---:B------:R-:W-:Y:S08]  /*2f00*/  HMMA.16816.F32.BF16 R128, R44.reuse, R216, R128 ;  /* 0x000000d82c80723c */ /* 0x040ff00000041880 */
[----:B------:R-:W-:Y:S01]  /*2f10*/  HMMA.16816.F32.BF16 R136, R44, R218, R136 ;  /* 0x000000da2c88723c */ /* 0x000fe20000041888 */
[----:B------:R-:W-:-:S04]  /*2f20*/  NOP ;  /* 0x0000000000007918 */ /* 0x000fc80000000000 */
[----:B-1----:R-:W-:-:S15]  /*2f30*/  @P0 BRA `(.L_x_37) ;  /* 0x0000000000f00947 */ /* 0x002fde0003800000 */
[----:B------:R-:W-:Y:S01]  /*2f40*/  IMAD.U32 R132, R221, -0x80000000, RZ ;  /* 0x80000000dd847824 */ /* 0x000fe200078e00ff */
[----:B------:R-:W-:Y:S03]  /*2f50*/  BSSY B1, `(.L_x_38) ;  /* 0x0000003000017945 */ /* 0x000fe60003800000 */
[----:B------:R-:W1:Y:S02]  /*2f60*/  SYNCS.PHASECHK.TRANS64.TRYWAIT P0, [R3+URZ+0x8], R132 ;  /* 0x00000884030075a7 */ /* 0x000e6400080011ff */
[----:B-1----:R-:W-:Y:S05]  /*2f70*/  @!P0 BRA `(.L_x_39) ;  /* 0x0000003400488947 */ /* 0x002fea0003800000 */
.L_x_70:
[----:B------:R-:W-:Y:S05]  /*2f80*/  BSYNC B1 ;  /* 0x0000000000017941 */ /* 0x000fea0003800000 */
.L_x_38:
[----:B------:R-:W-:Y:S02]  /*2f90*/  ELECT P3, URZ, PT ;  /* 0x0000000000ff782f */ /* 0x000fe40003860000 */
[----:B-1----:R-:W-:Y:S02]  /*2fa0*/  LOP3.LUT R133, RZ, R2, RZ, 0x33, !PT ;  /* 0x00000002ff857212 */ /* 0x002fe400078e33ff */
[----:B------:R-:W-:Y:S01]  /*2fb0*/  ELECT P0, URZ, PT ;  /* 0x0000000000ff782f */ /* 0x000fe20003800000 */
[----:B------:R-:W1:Y:S01]  /*2fc0*/  S2UR UR20, SR_CTAID.Y ;  /* 0x00000000001479c3 */ /* 0x000e620000002600 */
[----:B------:R-:W-:-:S05]  /*2fd0*/  IADD3 R132, PT, PT, R222, R133, RZ ;  /* 0x00000085de847210 */ /* 0x000fca0007ffe0ff */
[----:B------:R-:W-:Y:S02]  /*2fe0*/  IMAD R134, R132, 0x4, R3 ;  /* 0x0000000484867824 */ /* 0x000fe400078e0203 */
[----:B------:R-:W-:-:S04]  /*2ff0*/  @P3 IMAD.MOV.U32 R132, RZ, RZ, 0x8000 ;  /* 0x00008000ff843424 */ /* 0x000fc800078e00ff */
[----:B------:R-:W-:Y:S01]  /*3000*/  @P0 VIADD R135, R3, 0x1080 ;  /* 0x0000108003870836 */ /* 0x000fe20000000000 */
[----:B------:R-:W-:Y:S01]  /*3010*/  VOTEU.ANY UP0, P0 ;  /* 0x0000000000ff7886 */ /* 0x000fe20000000100 */
[----:B------:R2:W-:Y:S01]  /*3020*/  @P3 SYNCS.ARRIVE.TRANS64 RZ, [R3+URZ], R132 ;  /* 0x0000008403ff39a7 */ /* 0x0005e200080000ff */
[----:B------:R-:W3:Y:S01]  /*3030*/  LDS R134, [R134+0x11080] ;  /* 0x0110800086867984 */ /* 0x000ee20000000800 */
[----:B------:R-:W-:Y:S01]  /*3040*/  VOTEU.ANY UP1, P0 ;  /* 0x0000000000ff7886 */ /* 0x000fe20000020100 */
[----:B------:R-:W-:Y:S01]  /*3050*/  @P0 R2UR UR16, R135 ;  /* 0x00000000871002ca */ /* 0x000fe200000e0000 */
[----:B------:R-:W-:Y:S01]  /*3060*/  @UP0 UMOV UR18, URZ ;  /* 0x000000ff00120c82 */ /* 0x000fe20008000000 */
[----:B--2---:R-:W-:-:S04]  /*3070*/  @P0 IADD3 R132, P3, PT, R226, 0x80, RZ ;  /* 0x00000080e2840810 */ /* 0x004fc80007f7e0ff */
[----:B------:R-:W-:Y:S01]  /*3080*/  @P0 R2UR UR5, R132 ;  /* 0x00000000840502ca */ /* 0x000fe200000e0000 */
[----:B------:R-:W-:Y:S01]  /*3090*/  @P0 IMAD.X R133, RZ, RZ, R227, P3 ;  /* 0x000000ffff850224 */ /* 0x000fe200018e06e3 */
[----:B------:R-:W-:-:S04]  /*30a0*/  PLOP3.LUT P3, PT, PT, PT, PT, 0x8, 0x80 ;  /* 0x000000000080781c */ /* 0x000fc80003f6e170 */
[----:B------:R-:W-:-:S07]  /*30b0*/  @P0 R2UR UR8, R133 ;  /* 0x00000000850802ca */ /* 0x000fce00000e0000 */
[----:B------:R-:W-:-:S06]  /*30c0*/  MOV R132, UR5 ;  /* 0x0000000500847c02 */ /* 0x000fcc0008000f00 */
[----:B------:R-:W-:Y:S01]  /*30d0*/  IMAD.U32 R133, RZ, RZ, UR8 ;  /* 0x00000008ff857e24 */ /* 0x000fe2000f8e00ff */
[----:B------:R-:W-:-:S04]  /*30e0*/  @P0 R2UR UR8, R132 ;  /* 0x00000000840802ca */ /* 0x000fc800000e0000 */
[----:B------:R-:W-:Y:S01]  /*30f0*/  @P0 R2UR UR9, R133 ;  /* 0x00000000850902ca */ /* 0x000fe200000e0000 */
[----:B-1-3--:R-:W-:-:S14]  /*3100*/  IMAD R134, R134, 0x80, R223 ;  /* 0x0000008086867824 */ /* 0x00afdc00078e02df */
.L_x_40:
[----:B------:R-:W-:-:S13]  /*3110*/  @P0 ELECT P3, URZ, PT ;  /* 0x0000000000ff082f */ /* 0x000fda0003860000 */
[----:B------:R-:W-:Y:S02]  /*3120*/  @P3 R2UR.BROADCAST UR19, R134 ;  /* 0x00000000861332ca */ /* 0x000fe400008e0000 */
[----:B------:R-:W-:Y:S02]  /*3130*/  @P3 R2UR.BROADCAST UR17, R3 ;  /* 0x00000000031132ca */ /* 0x000fe400008e0000 */
[----:B------:R-:W-:Y:S02]  /*3140*/  @P3 PLOP3.LUT P0, PT, P3, PT, PT, 0x8, 0x80 ;  /* 0x000000000080381c */ /* 0x000fe40001f0e170 */
[----:B------:R-:W-:-:S09]  /*3150*/  PLOP3.LUT P3, PT, PT, PT, PT, 0x8, 0x80 ;  /* 0x000000000080781c */ /* 0x000fd20003f6e170 */
[----:B------:R1:W-:Y:S02]  /*3160*/  @UP1 UTMALDG.3D [UR16], [UR8], desc[URZ] ;  /* 0x0000ff10080015b4 */ /* 0x0003e40008011000 */
[----:B-1----:R-:W-:Y:S05]  /*3170*/  @P0 BRA.U.ANY `(.L_x_40) ;  /* 0xfffffffd00e40947 */ /* 0x002fea000393ffff */
[----:B------:R-:W-:-:S13]  /*3180*/  ELECT P0, URZ, PT ;  /* 0x0000000000ff782f */ /* 0x000fda0003800000 */
[----:B------:R-:W-:Y:S01]  /*3190*/  @P0 IADD3 R132, P3, PT, R226, 0x80, RZ ;  /* 0x00000080e2840810 */ /* 0x000fe20007f7e0ff */
[----:B------:R-:W-:Y:S01]  /*31a0*/  VOTEU.ANY UP0, P0 ;  /* 0x0000000000ff7886 */ /* 0x000fe20000000100 */
[----:B------:R-:W-:Y:S02]  /*31b0*/  VOTEU.ANY UP1, P0 ;  /* 0x0000000000ff7886 */ /* 0x000fe40000020100 */
[----:B------:R-:W-:Y:S02]  /*31c0*/  @P0 IADD3.X R133, PT, PT, RZ, R227, RZ, P3, !PT ;  /* 0x000000e3ff850210 */ /* 0x000fe40001ffe4ff */
[----:B------:R-:W-:Y:S01]  /*31d0*/  @P0 R2UR UR5, R132 ;  /* 0x00000000840502ca */ /* 0x000fe200000e0000 */
[----:B------:R-:W-:Y:S01]  /*31e0*/  @P0 VIADD R132, R3, 0x5080 ;  /* 0x0000508003840836 */ /* 0x000fe20000000000 */
[----:B------:R-:W-:Y:S01]  /*31f0*/  @P0 R2UR UR8, R133 ;  /* 0x00000000850802ca */ /* 0x000fe200000e0000 */
[----:B------:R-:W-:Y:S01]  /*3200*/  @UP0 UMOV UR18, 0x40 ;  /* 0x0000004000120882 */ /* 0x000fe20000000000 */
[----:B------:R-:W-:-:S02]  /*3210*/  PLOP3.LUT P3, PT, PT, PT, PT, 0x8, 0x80 ;  /* 0x000000000080781c */ /* 0x000fc40003f6e170 */
[----:B------:R-:W-:-:S07]  /*3220*/  @P0 R2UR UR16, R132 ;  /* 0x00000000841002ca */ /* 0x000fce00000e0000 */
[----:B------:R-:W-:Y:S02]  /*3230*/  IMAD.U32 R156, RZ, RZ, UR5 ;  /* 0x00000005ff9c7e24 */ /* 0x000fe4000f8e00ff */
[----:B------:R-:W-:-:S03]  /*3240*/  IMAD.U32 R157, RZ, RZ, UR8 ;  /* 0x00000008ff9d7e24 */ /* 0x000fc6000f8e00ff */
[----:B------:R-:W-:Y:S02]  /*3250*/  @P0 R2UR UR8, R156 ;  /* 0x000000009c0802ca */ /* 0x000fe400000e0000 */
[----:B------:R-:W-:-:S15]  /*3260*/  @P0 R2UR UR9, R157 ;  /* 0x000000009d0902ca */ /* 0x000fde00000e0000 */
.L_x_41:
[----:B------:R-:W-:-:S13]  /*3270*/  @P0 ELECT P3, URZ, PT ;  /* 0x0000000000ff082f */ /* 0x000fda0003860000 */
[----:B------:R-:W-:Y:S02]  /*3280*/  @P3 R2UR.BROADCAST UR19, R134 ;  /* 0x00000000861332ca */ /* 0x000fe400008e0000 */
[----:B------:R-:W-:Y:S02]  /*3290*/  @P3 R2UR.BROADCAST UR17, R3 ;  /* 0x00000000031132ca */ /* 0x000fe400008e0000 */
[----:B------:R-:W-:Y:S02]  /*32a0*/  @P3 PLOP3.LUT P0, PT, P3, PT, PT, 0x8, 0x80 ;  /* 0x000000000080381c */ /* 0x000fe40001f0e170 */
[----:B------:R-:W-:-:S09]  /*32b0*/  PLOP3.LUT P3, PT, PT, PT, PT, 0x8, 0x80 ;  /* 0x000000000080781c */ /* 0x000fd20003f6e170 */
[----:B------:R1:W-:Y:S02]  /*32c0*/  @UP1 UTMALDG.3D [UR16], [UR8], desc[URZ] ;  /* 0x0000ff10080015b4 */ /* 0x0003e40008011000 */
[----:B-1----:R-:W-:Y:S05]  /*32d0*/  @P0 BRA.U.ANY `(.L_x_41) ;  /* 0xfffffffd00e40947 */ /* 0x002fea000393ffff */
[----:B------:R-:W-:Y:S02]  /*32e0*/  IADD3 R2, PT, PT, R2, 0x1, RZ ;  /* 0x0000000102027810 */ /* 0x000fe40007ffe0ff */
[----:B------:R-:W-:-:S07]  /*32f0*/  LOP3.LUT R221, R221, 0x1, RZ, 0x3c, !PT ;  /* 0x00000001dddd7812 */ /* 0x000fce00078e3cff */
.L_x_37:
[----:B------:R-:W-:Y:S05]  /*3300*/  BSYNC B0 ;  /* 0x0000000000007941 */ /* 0x000fea0003800000 */
.L_x_36:
[----:B------:R-:W-:Y:S01]  /*3310*/  ISETP.GT.U32.AND P3, PT, R0, 0xf, PT ;  /* 0x0000000f0000780c */ /* 0x000fe20003f64070 */
[----:B------:R-:W-:Y:S01]  /*3320*/  BSSY B0, `(.L_x_42) ;  /* 0x00000fe000007945 */ /* 0x000fe20003800000 */
[----:B------:R-:W-:-:S04]  /*3330*/  ISETP.NE.AND P0, PT, R11, RZ, PT ;  /* 0x000000ff0b00720c */ /* 0x000fc80003f05270 */
[----:B------:R-:W-:-:S07]  /*3340*/  FSEL R10, R10, R5, !P0 ;  /* 0x000000050a0a7208 */ /* 0x000fce0004000000 */
[----:B------:R-:W-:Y:S05]  /*3350*/  @P3 BRA `(.L_x_43) ;  /* 0x0000000c00e83947 */ /* 0x000fea0003800000 */
[----:B------:R-:W-:Y:S01]  /*3360*/  FMUL R124, R124, UR4 ;  /* 0x000000047c7c7c20 */ /* 0x000fe20008400000 */
        /* <DEDUP_REMOVED lines=15> */
[----:B------:R-:W-:Y:S01]  /*3460*/  FMNMX.NAN R132, R137, R201, !PT ;  /* 0x000000c989847209 */ /* 0x000fe20007820000 */
[----:B------:R-:W-:Y:S01]  /*3470*/  FMUL R173, R168, UR4 ;  /* 0x00000004a8ad7c20 */ /* 0x000fe20008400000 */
[----:B------:R-:W-:Y:S01]  /*3480*/  FMNMX.NAN R134, R125, R189, !PT ;  /* 0x000000bd7d867209 */ /* 0x000fe20007820000 */
[----:B------:R-:W-:Y:S01]  /*3490*/  FMUL R165, R196, UR4 ;  /* 0x00000004c4a57c20 */ /* 0x000fe20008400000 */
[----:B------:R-:W-:Y:S01]  /*34a0*/  FMNMX.NAN R144, R136, R133, !PT ;  /* 0x0000008588907209 */ /* 0x000fe20007820000 */
[----:B------:R-:W-:Y:S01]  /*34b0*/  FMUL R121, R121, UR4 ;  /* 0x0000000479797c20 */ /* 0x000fe20008400000 */
[----:B------:R-:W-:Y:S01]  /*34c0*/  FMNMX.NAN R145, R124, R157, !PT ;  /* 0x0000009d7c917209 */ /* 0x000fe20007820000 */
[----:B------:R-:W-:Y:S01]  /*34d0*/  FMUL R129, R129, UR4 ;  /* 0x0000000481817c20 */ /* 0x000fe20008400000 */
[----:B------:R-:W-:Y:S01]  /*34e0*/  FMNMX3.NAN R132, R167, R117, R132, !PT ;  /* 0x00000075a7847276 */ /* 0x000fe20007820084 */
[----:B------:R-:W-:Y:S01]  /*34f0*/  FMUL R197, R197, UR4 ;  /* 0x00000004c5c57c20 */ /* 0x000fe20008400000 */
[----:B------:R-:W-:Y:S01]  /*3500*/  FMNMX3.NAN R135, R181, R109, R134, !PT ;  /* 0x0000006db5877276 */ /* 0x000fe20007820086 */
[----:B------:R-:W-:Y:S01]  /*3510*/  FMUL R169, R169, UR4 ;  /* 0x00000004a9a97c20 */ /* 0x000fe20008400000 */
[----:B------:R-:W-:Y:S01]  /*3520*/  FMNMX3.NAN R144, R163, R116, R144, !PT ;  /* 0x00000074a3907276 */ /* 0x000fe20007820090 */
[----:B------:R-:W-:Y:S01]  /*3530*/  FMUL R159, R212, UR4 ;  /* 0x00000004d49f7c20 */ /* 0x000fe20008400000 */
[----:B------:R-:W-:Y:S01]  /*3540*/  FMNMX3.NAN R145, R179, R108, R145, !PT ;  /* 0x0000006cb3917276 */ /* 0x000fe20007820091 */
[----:B------:R-:W-:Y:S01]  /*3550*/  FMUL R175, R140, UR4 ;  /* 0x000000048caf7c20 */ /* 0x000fe20008400000 */
[----:B------:R-:W-:Y:S01]  /*3560*/  FMNMX.NAN R132, R132, R135, !PT ;  /* 0x0000008784847209 */ /* 0x000fe20007820000 */
[----:B------:R-:W-:Y:S01]  /*3570*/  FMUL R135, R120, UR4 ;  /* 0x0000000478877c20 */ /* 0x000fe20008400000 */
[----:B------:R-:W-:Y:S01]  /*3580*/  FMNMX.NAN R144, R144, R145, !PT ;  /* 0x0000009190907209 */ /* 0x000fe20007820000 */
        /* <DEDUP_REMOVED lines=8> */
[----:B------:R-:W-:Y:S01]  /*3610*/  UMOV UR5, 0xf ;  /* 0x0000000f00057882 */ /* 0x000fe20000000000 */
[----:B------:R-:W-:-:S02]  /*3620*/  FMNMX.NAN R120, R121, R169, !PT ;  /* 0x000000a979787209 */ /* 0x000fc40007820000 */
[----:B------:R-:W-:Y:S02]  /*3630*/  FMNMX.NAN R128, R145, R165, !PT ;  /* 0x000000a591807209 */ /* 0x000fe40007820000 */
[----:B------:R-:W-:Y:S02]  /*3640*/  FMNMX.NAN R134, R135, R173, !PT ;  /* 0x000000ad87867209 */ /* 0x000fe40007820000 */
[----:B------:R-:W-:Y:S02]  /*3650*/  FMNMX3.NAN R113, R149, R161, R112, !PT ;  /* 0x000000a195717276 */ /* 0x000fe40007820070 */
[----:B------:R-:W-:Y:S02]  /*3660*/  FMNMX3.NAN R120, R141, R213, R120, !PT ;  /* 0x000000d58d787276 */ /* 0x000fe40007820078 */
[----:B------:R-:W-:Y:S02]  /*3670*/  FMNMX3.NAN R183, R177, R153, R128, !PT ;  /* 0x00000099b1b77276 */ /* 0x000fe40007820080 */
[----:B------:R-:W-:-:S02]  /*3680*/  FMNMX3.NAN R134, R175, R159, R134, !PT ;  /* 0x0000009faf867276 */ /* 0x000fc40007820086 */
[----:B------:R-:W-:Y:S02]  /*3690*/  FMNMX3.NAN R113, R120, R113, R132, !PT ;  /* 0x0000007178717276 */ /* 0x000fe40007820084 */
[----:B------:R-:W-:-:S04]  /*36a0*/  FMNMX3.NAN R134, R134, R183, R144, !PT ;  /* 0x000000b786867276 */ /* 0x000fc80007820090 */
[----:B------:R-:W-:Y:S01]  /*36b0*/  FMNMX.NAN R113, R113, R134, !PT ;  /* 0x0000008671717209 */ /* 0x000fe20007820000 */
[----:B------:R-:W-:Y:S06]  /*36c0*/  BRA.DIV UR5, `(.L_x_44) ;  /* 0x0000002e058c7947 */ /* 0x000fec000b800000 */
[----:B------:R-:W-:Y:S02]  /*36d0*/  IMAD.MOV.U32 R120, RZ, RZ, 0xf ;  /* 0x0000000fff787424 */ /* 0x000fe400078e00ff */
[----:B------:R-:W-:Y:S01]  /*36e0*/  IMAD.MOV.U32 R185, RZ, RZ, 0xf ;  /* 0x0000000fffb97424 */ /* 0x000fe200078e00ff */
[----:B------:R-:W1:Y:S02]  /*36f0*/  SHFL.BFLY PT, R112, R113, 0x2, 0x1f ;  /* 0x0c401f0071707f89 */ /* 0x000e6400000e0000 */
[----:B-1----:R-:W-:-:S05]  /*3700*/  FMNMX R112, R113, R112, !PT ;  /* 0x0000007071707209 */ /* 0x002fca0007800000 */
[----:B------:R-:W1:Y:S02]  /*3710*/  SHFL.BFLY PT, R183, R112, 0x1, 0x1f ;  /* 0x0c201f0070b77f89 */ /* 0x000e6400000e0000 */
[----:B-1----:R-:W-:-:S04]  /*3720*/  FMNMX R183, R112, R183, !PT ;  /* 0x000000b770b77209 */ /* 0x002fc80007800000 */
[----:B------:R-:W-:-:S04]  /*3730*/  FMNMX R132, R10, R183, !PT ;  /* 0x000000b70a847209 */ /* 0x000fc80007800000 */
[----:B------:R-:W-:-:S05]  /*3740*/  FSEL R134, R183, R132, !P0 ;  /* 0x00000084b7867208 */ /* 0x000fca0004000000 */
[--C-:B------:R-:W-:Y:S01]  /*3750*/  FADD R175, R175, -R134.reuse ;  /* 0x80000086afaf7221 */ /* 0x100fe20000000000 */
[--C-:B------:R-:W-:Y:S01]  /*3760*/  FADD R141, R141, -R134.reuse ;  /* 0x800000868d8d7221 */ /* 0x100fe20000000000 */
[--C-:B------:R-:W-:Y:S01]  /*3770*/  FADD R179, R179, -R134.reuse ;  /* 0x80000086b3b37221 */ /* 0x100fe20000000000 */
[--C-:B------:R-:W-:Y:S01]  /*3780*/  FADD R181, R181, -R134.reuse ;  /* 0x80000086b5b57221 */ /* 0x100fe20000000000 */
[----:B------:R-:W-:Y:S01]  /*3790*/  FMUL R175, R175, 1.4426950216293334961 ;  /* 0x3fb8aa3bafaf7820 */ /* 0x000fe20000400000 */
[----:B------:R-:W-:Y:S01]  /*37a0*/  FMUL R141, R141, 1.4426950216293334961 ;  /* 0x3fb8aa3b8d8d7820 */ /* 0x000fe20000400000 */
[----:B------:R-:W-:Y:S01]  /*37b0*/  FMUL R179, R179, 1.4426950216293334961 ;  /* 0x3fb8aa3bb3b37820 */ /* 0x000fe20000400000 */
[----:B------:R-:W-:Y:S01]  /*37c0*/  FMUL R181, R181, 1.4426950216293334961 ;  /* 0x3fb8aa3bb5b57820 */ /* 0x000fe20000400000 */
[----:B------:R-:W1:Y:S01]  /*37d0*/  MUFU.EX2 R140, R175 ;  /* 0x000000af008c7308 */ /* 0x000e620000000800 */
[--C-:B------:R-:W-:Y:S01]  /*37e0*/  FADD R177, R177, -R134.reuse ;  /* 0x80000086b1b17221 */ /* 0x100fe20000000000 */
[--C-:B------:R-:W-:Y:S01]  /*37f0*/  FADD R149, R149, -R134.reuse ;  /* 0x8000008695957221 */ /* 0x100fe20000000000 */
[--C-:B------:R-:W-:Y:S01]  /*3800*/  FADD R133, R133, -R134.reuse ;  /* 0x8000008685857221 */ /* 0x100fe20000000000 */
[--C-:B------:R-:W-:Y:S01]  /*3810*/  FADD R163, R163, -R134.reuse ;  /* 0x80000086a3a37221 */ /* 0x100fe20000000000 */
[----:B------:R-:W-:Y:S01]  /*3820*/  FMUL R177, R177, 1.4426950216293334961 ;  /* 0x3fb8aa3bb1b17820 */ /* 0x000fe20000400000 */
[----:B------:R-:W-:Y:S01]  /*3830*/  FMUL R149, R149, 1.4426950216293334961 ;  /* 0x3fb8aa3b95957820 */ /* 0x000fe20000400000 */
[----:B------:R-:W-:Y:S01]  /*3840*/  FMUL R133, R133, 1.4426950216293334961 ;  /* 0x3fb8aa3b85857820 */ /* 0x000fe20000400000 */
[----:B------:R-:W2:Y:S01]  /*3850*/  MUFU.EX2 R141, R141 ;  /* 0x0000008d008d7308 */ /* 0x000ea20000000800 */
[----:B------:R-:W-:Y:S01]  /*3860*/  FMUL R163, R163, 1.4426950216293334961 ;  /* 0x3fb8aa3ba3a37820 */ /* 0x000fe20000400000 */
[--C-:B------:R-:W-:Y:S01]  /*3870*/  FADD R167, R167, -R134.reuse ;  /* 0x80000086a7a77221 */ /* 0x100fe20000000000 */
[--C-:B------:R-:W-:Y:S01]  /*3880*/  FADD R173, R173, -R134.reuse ;  /* 0x80000086adad7221 */ /* 0x100fe20000000000 */
[--C-:B------:R-:W-:Y:S01]  /*3890*/  FADD R169, R169, -R134.reuse ;  /* 0x80000086a9a97221 */ /* 0x100fe20000000000 */
[----:B------:R-:W-:Y:S01]  /*38a0*/  FADD R157, R157, -R134 ;  /* 0x800000869d9d7221 */ /* 0x000fe20000000000 */
[----:B------:R-:W-:Y:S01]  /*38b0*/  FMUL R167, R167, 1.4426950216293334961 ;  /* 0x3fb8aa3ba7a77820 */ /* 0x000fe20000400000 */
[----:B------:R-:W-:Y:S01]  /*38c0*/  FMUL R173, R173, 1.4426950216293334961 ;  /* 0x3fb8aa3badad7820 */ /* 0x000fe20000400000 */
[----:B------:R-:W3:Y:S01]  /*38d0*/  MUFU.EX2 R144, R179 ;  /* 0x000000b300907308 */ /* 0x000ee20000000800 */
[----:B-1----:R-:W-:Y:S01]  /*38e0*/  FADD R120, RZ, R140 ;  /* 0x0000008cff787221 */ /* 0x002fe20000000000 */
[----:B------:R-:W-:Y:S01]  /*38f0*/  FMUL R169, R169, 1.4426950216293334961 ;  /* 0x3fb8aa3ba9a97820 */ /* 0x000fe20000400000 */
[--C-:B------:R-:W-:Y:S01]  /*3900*/  FADD R189, R189, -R134.reuse ;  /* 0x80000086bdbd7221 */ /* 0x100fe20000000000 */
[----:B------:R-:W-:Y:S01]  /*3910*/  FMUL R157, R157, 1.4426950216293334961 ;  /* 0x3fb8aa3b9d9d7820 */ /* 0x000fe20000400000 */
[--C-:B------:R-:W-:Y:S01]  /*3920*/  FADD R165, R165, -R134.reuse ;  /* 0x80000086a5a57221 */ /* 0x100fe20000000000 */
[--C-:B------:R-:W-:Y:S01]  /*3930*/  FADD R197, R197, -R134.reuse ;  /* 0x80000086c5c57221 */ /* 0x100fe20000000000 */
[----:B------:R-:W-:Y:S01]  /*3940*/  FMUL R189, R189, 1.4426950216293334961 ;  /* 0x3fb8aa3bbdbd7820 */ /* 0x000fe20000400000 */
[----:B------:R-:W1:Y:S01]  /*3950*/  MUFU.EX2 R112, R181 ;  /* 0x000000b500707308 */ /* 0x000e620000000800 */
[----:B------:R-:W-:Y:S01]  /*3960*/  FMUL R165, R165, 1.4426950216293334961 ;  /* 0x3fb8aa3ba5a57820 */ /* 0x000fe20000400000 */
[----:B------:R-:W-:Y:S01]  /*3970*/  FMUL R197, R197, 1.4426950216293334961 ;  /* 0x3fb8aa3bc5c57820 */ /* 0x000fe20000400000 */
[--C-:B------:R-:W-:Y:S01]  /*3980*/  FADD R201, R201, -R134.reuse ;  /* 0x80000086c9c97221 */ /* 0x100fe20000000000 */
[--C-:B------:R-:W-:Y:S01]  /*3990*/  FADD R159, R159, -R134.reuse ;  /* 0x800000869f9f7221 */ /* 0x100fe20000000000 */
[--C-:B------:R-:W-:Y:S01]  /*39a0*/  FADD R213, R213, -R134.reuse ;  /* 0x80000086d5d57221 */ /* 0x100fe20000000000 */
[--C-:B------:R-:W-:Y:S01]  /*39b0*/  FADD R153, R153, -R134.reuse ;  /* 0x8000008699997221 */ /* 0x100fe20000000000 */
[----:B------:R-:W-:Y:S01]  /*39c0*/  FMUL R201, R201, 1.4426950216293334961 ;  /* 0x3fb8aa3bc9c97820 */ /* 0x000fe20000400000 */
[----:B------:R-:W4:Y:S01]  /*39d0*/  MUFU.EX2 R148, R177 ;  /* 0x000000b100947308 */ /* 0x000f220000000800 */
[----:B------:R-:W-:Y:S01]  /*39e0*/  FMUL R159, R159, 1.4426950216293334961 ;  /* 0x3fb8aa3b9f9f7820 */ /* 0x000fe20000400000 */
[----:B------:R-:W-:Y:S01]  /*39f0*/  FMUL R213, R213, 1.4426950216293334961 ;  /* 0x3fb8aa3bd5d57820 */ /* 0x000fe20000400000 */
[--C-:B------:R-:W-:Y:S01]  /*3a00*/  FADD R108, R108, -R134.reuse ;  /* 0x800000866c6c7221 */ /* 0x100fe20000000000 */
[--C-:B------:R-:W-:Y:S01]  /*3a10*/  FADD R109, R109, -R134.reuse ;  /* 0x800000866d6d7221 */ /* 0x100fe20000000000 */
[--C-:B------:R-:W-:Y:S01]  /*3a20*/  FADD R161, R161, -R134.reuse ;  /* 0x80000086a1a17221 */ /* 0x100fe20000000000 */
[--C-:B------:R-:W-:Y:S01]  /*3a30*/  FADD R135, R135, -R134.reuse ;  /* 0x8000008687877221 */ /* 0x100fe20000000000 */
[----:B------:R-:W-:Y:S01]  /*3a40*/  FMUL R108, R108, 1.4426950216293334961 ;  /* 0x3fb8aa3b6c6c7820 */ /* 0x000fe20000400000 */
[----:B------:R-:W5:Y:S01]  /*3a50*/  MUFU.EX2 R149, R149 ;  /* 0x0000009500957308 */ /* 0x000f620000000800 */
[----:B------:R-:W-:Y:S01]  /*3a60*/  FMUL R109, R109, 1.4426950216293334961 ;  /* 0x3fb8aa3b6d6d7820 */ /* 0x000fe20000400000 */
[----:B------:R-:W-:Y:S01]  /*3a70*/  FMUL R161, R161, 1.4426950216293334961 ;  /* 0x3fb8aa3ba1a17820 */ /* 0x000fe20000400000 */
[--C-:B------:R-:W-:Y:S01]  /*3a80*/  FADD R145, R145, -R134.reuse ;  /* 0x8000008691917221 */ /* 0x100fe20000000000 */
[--C-:B------:R-:W-:Y:S01]  /*3a90*/  FADD R136, R136, -R134.reuse ;  /* 0x8000008688887221 */ /* 0x100fe20000000000 */
[----:B------:R-:W-:-:S02]  /*3aa0*/  FADD R137, R137, -R134 ;  /* 0x8000008689897221 */ /* 0x000fc40000000000 */
[----:B------:R-:W-:Y:S01]  /*3ab0*/  FMUL R145, R145, 1.4426950216293334961 ;  /* 0x3fb8aa3b91917820 */ /* 0x000fe20000400000 */
[----:B------:R2:W-:Y:S01]  /*3ac0*/  MUFU.EX2 R200, R133 ;  /* 0x0000008500c87308 */ /* 0x0005e20000000800 */
[----:B------:R-:W-:Y:S01]  /*3ad0*/  FMUL R136, R136, 1.4426950216293334961 ;  /* 0x3fb8aa3b88887820 */ /* 0x000fe20000400000 */
[----:B------:R-:W-:-:S06]  /*3ae0*/  FMUL R137, R137, 1.4426950216293334961 ;  /* 0x3fb8aa3b89897820 */ /* 0x000fcc0000400000 */
[----:B------:R-:W5:Y:S01]  /*3af0*/  MUFU.EX2 R152, R163 ;  /* 0x000000a300987308 */ /* 0x000f620000000800 */
[----:B--2---:R-:W-:Y:S01]  /*3b00*/  FADD R133, R141, R120 ;  /* 0x000000788d857221 */ /* 0x004fe20000000000 */
[----:B------:R-:W-:-:S03]  /*3b10*/  FMUL R120, R153, 1.4426950216293334961 ;  /* 0x3fb8aa3b99787820 */ /* 0x000fc60000400000 */
[----:B---3--:R-:W-:-:S03]  /*3b20*/  FADD R133, R144, R133 ;  /* 0x0000008590857221 */ /* 0x008fc60000000000 */
[----:B------:R-:W2:Y:S01]  /*3b30*/  MUFU.EX2 R113, R167 ;  /* 0x000000a700717308 */ /* 0x000ea20000000800 */
[----:B-1----:R-:W-:-:S04]  /*3b40*/  FADD R133, R112, R133 ;  /* 0x0000008570857221 */ /* 0x002fc80000000000 */
[----:B----4-:R-:W-:-:S03]  /*3b50*/  FADD R128, R148, R133 ;  /* 0x0000008594807221 */ /* 0x010fc60000000000 */
[----:B------:R-:W1:Y:S01]  /*3b60*/  MUFU.EX2 R168, R173 ;  /* 0x000000ad00a87308 */ /* 0x000e620000000800 */
[----:B-----5:R-:W-:Y:S01]  /*3b70*/  FADD R133, R149, R128 ;  /* 0x0000008095857221 */ /* 0x020fe20000000000 */
[----:B------:R-:W-:-:S03]  /*3b80*/  FADD R128, R116, -R134 ;  /* 0x8000008674807221 */ /* 0x000fc60000000000 */
[----:B------:R-:W-:Y:S01]  /*3b90*/  FADD R156, R152, R133 ;  /* 0x00000085989c7221 */ /* 0x000fe20000000000 */
[----:B------:R-:W-:Y:S01]  /*3ba0*/  FMUL R153, R128, 1.4426950216293334961 ;  /* 0x3fb8aa3b80997820 */ /* 0x000fe20000400000 */
[----:B------:R-:W-:Y:S01]  /*3bb0*/  FADD R128, R117, -R134 ;  /* 0x8000008675807221 */ /* 0x000fe20000000000 */
[----:B------:R-:W3:Y:S01]  /*3bc0*/  MUFU.EX2 R169, R169 ;  /* 0x000000a900a97308 */ /* 0x000ee20000000800 */
[----:B--2---:R-:W-:Y:S02]  /*3bd0*/  FADD R133, R113, R156 ;  /* 0x0000009c71857221 */ /* 0x004fe40000000000 */
[----:B------:R-:W-:-:S05]  /*3be0*/  FMUL R128, R128, 1.4426950216293334961 ;  /* 0x3fb8aa3b80807820 */ /* 0x000fca0000400000 */
[----:B------:R-:W2:Y:S01]  /*3bf0*/  MUFU.EX2 R188, R157 ;  /* 0x0000009d00bc7308 */ /* 0x000ea20000000800 */
[----:B-1----:R-:W-:-:S07]  /*3c00*/  FADD R156, R168, R133 ;  /* 0x00000085a89c7221 */ /* 0x002fce0000000000 */
[----:B------:R-:W1:Y:S01]  /*3c10*/  MUFU.EX2 R189, R189 ;  /* 0x000000bd00bd7308 */ /* 0x000e620000000800 */
[----:B---3--:R-:W-:-:S07]  /*3c20*/  FADD R133, R169, R156 ;  /* 0x0000009ca9857221 */ /* 0x008fce0000000000 */
[----:B------:R-:W3:Y:S01]  /*3c30*/  MUFU.EX2 R196, R165 ;  /* 0x000000a500c47308 */ /* 0x000ee20000000800 */
[----:B--2---:R-:W-:-:S07]  /*3c40*/  FADD R156, R188, R133 ;  /* 0x00000085bc9c7221 */ /* 0x004fce0000000000 */
[----:B------:R-:W2:Y:S01]  /*3c50*/  MUFU.EX2 R197, R197 ;  /* 0x000000c500c57308 */ /* 0x000ea20000000800 */
[----:B-1----:R-:W-:Y:S01]  /*3c60*/  FADD R133, R189, R156 ;  /* 0x0000009cbd857221 */ /* 0x002fe20000000000 */
[----:B------:R-:W-:-:S06]  /*3c70*/  FMUL R156, R135, 1.4426950216293334961 ;  /* 0x3fb8aa3b879c7820 */ /* 0x000fcc0000400000 */
[----:B------:R-:W1:Y:S01]  /*3c80*/  MUFU.EX2 R201, R201 ;  /* 0x000000c900c97308 */ /* 0x000e620000000800 */
[----:B---3--:R-:W-:Y:S01]  /*3c90*/  FADD R158, R196, R133 ;  /* 0x00000085c49e7221 */ /* 0x008fe20000000000 */
[----:B------:R-:W-:-:S04]  /*3ca0*/  FADD R133, R121, -R134 ;  /* 0x8000008679857221 */ /* 0x000fc80000000000 */
[----:B------:R-:W-:Y:S01]  /*3cb0*/  FMUL R135, R133, 1.4426950216293334961 ;  /* 0x3fb8aa3b85877820 */ /* 0x000fe20000400000 */
[----:B------:R-:W-:Y:S01]  /*3cc0*/  FADD R133, R124, -R134 ;  /* 0x800000867c857221 */ /* 0x000fe20000000000 */
[----:B------:R3:W4:Y:S08]  /*3cd0*/  MUFU.EX2 R212, R159 ;  /* 0x0000009f00d47308 */ /* 0x0007300000000800 */
[----:B------:R-:W5:Y:S01]  /*3ce0*/  MUFU.EX2 R213, R213 ;  /* 0x000000d500d57308 */ /* 0x000f620000000800 */
[----:B---3--:R-:W-:-:S07]  /*3cf0*/  IMAD.MOV.U32 R159, RZ, RZ, 0xf ;  /* 0x0000000fff9f7424 */ /* 0x008fce00078e00ff */
[----:B------:R2:W-:Y:S08]  /*3d00*/  MUFU.EX2 R117, R153 ;  /* 0x0000009900757308 */ /* 0x0005f00000000800 */
[----:B------:R-:W3:Y:S01]  /*3d10*/  MUFU.EX2 R108, R108 ;  /* 0x0000006c006c7308 */ /* 0x000ee20000000800 */
[----:B--2---:R-:W-:-:S04]  /*3d20*/  FADD R153, R197, R158 ;  /* 0x0000009ec5997221 */ /* 0x004fc80000000000 */
[----:B------:R-:W-:Y:S01]  /*3d30*/  FADD R158, R200, R153 ;  /* 0x00000099c89e7221 */ /* 0x000fe20000000000 */
[----:B------:R-:W-:Y:S01]  /*3d40*/  FMUL R153, R133, 1.4426950216293334961 ;  /* 0x3fb8aa3b85997820 */ /* 0x000fe20000400000 */
[----:B------:R-:W-:Y:S01]  /*3d50*/  FADD R133, R125, -R134 ;  /* 0x800000867d857221 */ /* 0x000fe20000000000 */
[----:B------:R-:W2:Y:S01]  /*3d60*/  MUFU.EX2 R109, R109 ;  /* 0x0000006d006d7308 */ /* 0x000ea20000000800 */
[----:B-1----:R-:W-:Y:S02]  /*3d70*/  FADD R157, R201, R158 ;  /* 0x0000009ec99d7221 */ /* 0x002fe40000000000 */
[----:B------:R-:W-:Y:S02]  /*3d80*/  FMUL R133, R133, 1.4426950216293334961 ;  /* 0x3fb8aa3b85857820 */ /* 0x000fe40000400000 */
[----:B----4-:R-:W-:-:S03]  /*3d90*/  FADD R158, R212, R157 ;  /* 0x0000009dd49e7221 */ /* 0x010fc60000000000 */
[----:B------:R-:W1:Y:S01]  /*3da0*/  MUFU.EX2 R120, R120 ;  /* 0x0000007800787308 */ /* 0x000e620000000800 */
[----:B-----5:R-:W-:Y:S01]  /*3db0*/  FADD R157, R213, R158 ;  /* 0x0000009ed59d7221 */ /* 0x020fe20000000000 */
[----:B------:R-:W-:-:S06]  /*3dc0*/  MOV R158, 0xf ;  /* 0x0000000f009e7802 */ /* 0x000fcc0000000f00 */
[----:B------:R-:W4:Y:S08]  /*3dd0*/  MUFU.EX2 R116, R161 ;  /* 0x000000a100747308 */ /* 0x000f300000000800 */
[----:B------:R3:W-:Y:S08]  /*3de0*/  MUFU.EX2 R121, R156 ;  /* 0x0000009c00797308 */ /* 0x0007f00000000800 */
[----:B------:R-:W5:Y:S01]  /*3df0*/  MUFU.EX2 R128, R128 ;  /* 0x0000008000807308 */ /* 0x000f620000000800 */
[----:B---3--:R-:W-:-:S07]  /*3e00*/  FADD R156, R108, R157 ;  /* 0x0000009d6c9c7221 */ /* 0x008fce0000000000 */
[----:B------:R2:W3:Y:S08]  /*3e10*/  MUFU.EX2 R124, R135 ;  /* 0x00000087007c7308 */ /* 0x0004f00000000800 */
[----:B------:R3:W5:Y:S01]  /*3e20*/  MUFU.EX2 R125, R153 ;  /* 0x00000099007d7308 */ /* 0x0007620000000800 */
[----:B--2---:R-:W-:-:S04]  /*3e30*/  FADD R135, R109, R156 ;  /* 0x0000009c6d877221 */ /* 0x004fc80000000000 */
[----:B-1----:R-:W-:Y:S01]  /*3e40*/  FADD R157, R120, R135 ;  /* 0x00000087789d7221 */ /* 0x002fe20000000000 */
[----:B------:R-:W-:Y:S02]  /*3e50*/  FADD R135, R129, -R134 ;  /* 0x8000008681877221 */ /* 0x000fe40000000000 */
[----:B------:R-:W1:Y:S01]  /*3e60*/  MUFU.EX2 R133, R133 ;  /* 0x0000008500857308 */ /* 0x000e620000000800 */
[----:B----4-:R-:W-:Y:S01]  /*3e70*/  FADD R156, R116, R157 ;  /* 0x0000009d749c7221 */ /* 0x010fe20000000000 */
[----:B------:R-:W-:-:S03]  /*3e80*/  FMUL R135, R135, 1.4426950216293334961 ;  /* 0x3fb8aa3b87877820 */ /* 0x000fc60000400000 */
[----:B---3--:R-:W-:-:S03]  /*3e90*/  FADD R153, R117, R156 ;  /* 0x0000009c75997221 */ /* 0x008fc60000000000 */
[----:B------:R-:W2:Y:S01]  /*3ea0*/  MUFU.EX2 R129, R145 ;  /* 0x0000009100817308 */ /* 0x000ea20000000800 */
[----:B-----5:R-:W-:-:S04]  /*3eb0*/  FADD R156, R128, R153 ;  /* 0x00000099809c7221 */ /* 0x020fc80000000000 */
[----:B------:R-:W-:-:S03]  /*3ec0*/  FADD R153, R121, R156 ;  /* 0x0000009c79997221 */ /* 0x000fc60000000000 */
[----:B------:R-:W3:Y:S01]  /*3ed0*/  MUFU.EX2 R135, R135 ;  /* 0x0000008700877308 */ /* 0x000ee20000000800 */
[----:B------:R-:W-:Y:S01]  /*3ee0*/  FADD R156, R124, R153 ;  /* 0x000000997c9c7221 */ /* 0x000fe20000000000 */
[----:B------:R-:W-:Y:S01]  /*3ef0*/  IMAD.MOV.U32 R153, RZ, RZ, R113 ;  /* 0x000000ffff997224 */ /* 0x000fe200078e0071 */
[----:B------:R-:W-:Y:S01]  /*3f00*/  MOV R113, R116 ;  /* 0x0000007400717202 */ /* 0x000fe20000000f00 */
[----:B------:R-:W-:Y:S02]  /*3f10*/  IMAD.MOV.U32 R116, RZ, RZ, R117 ;  /* 0x000000ffff747224 */ /* 0x000fe400078e0075 */
[----:B------:R-:W-:Y:S01]  /*3f20*/  FADD R156, R125, R156 ;  /* 0x0000009c7d9c7221 */ /* 0x000fe20000000000 */
[----:B------:R-:W-:Y:S01]  /*3f30*/  IMAD.MOV.U32 R117, RZ, RZ, R128 ;  /* 0x000000ffff757224 */ /* 0x000fe200078e0080 */
[----:B------:R-:W4:Y:S02]  /*3f40*/  MUFU.EX2 R136, R136 ;  /* 0x0000008800887308 */ /* 0x000f240000000800 */
[----:B-1----:R-:W-:Y:S01]  /*3f50*/  FADD R156, R133, R156 ;  /* 0x0000009c859c7221 */ /* 0x002fe20000000000 */
[----:B--2---:R-:W-:-:S03]  /*3f60*/  IMAD.MOV.U32 R128, RZ, RZ, R129 ;  /* 0x000000ffff807224 */ /* 0x004fc600078e0081 */
[----:B------:R-:W-:Y:S02]  /*3f70*/  FADD R156, R129, R156 ;  /* 0x0000009c819c7221 */ /* 0x000fe40000000000 */
[----:B------:R-:W1:Y:S02]  /*3f80*/  MUFU.EX2 R137, R137 ;  /* 0x0000008900897308 */ /* 0x000e640000000800 */
[----:B---3--:R-:W-:Y:S01]  /*3f90*/  FADD R145, R135, R156 ;  /* 0x0000009c87917221 */ /* 0x008fe20000000000 */
[----:B------:R-:W-:-:S03]  /*3fa0*/  MOV R129, R135 ;  /* 0x0000008700817202 */ /* 0x000fc60000000f00 */
[----:B----4-:R-:W-:-:S04]  /*3fb0*/  FADD R156, R136, R145 ;  /* 0x00000091889c7221 */ /* 0x010fc80000000000 */
[----:B-1----:R-:W-:-:S05]  /*3fc0*/  FADD R156, R137, R156 ;  /* 0x0000009c899c7221 */ /* 0x002fca0000000000 */
[----:B------:R-:W1:Y:S02]  /*3fd0*/  SHFL.BFLY PT, R145, R156, 0x2, 0x1f ;  /* 0x0c401f009c917f89 */ /* 0x000e6400000e0000 */
[----:B-1----:R-:W-:Y:S01]  /*3fe0*/  FADD R157, R156, R145 ;  /* 0x000000919c9d7221 */ /* 0x002fe20000000000 */
[----:B------:R-:W-:Y:S02]  /*3ff0*/  IMAD.MOV.U32 R145, RZ, RZ, R112 ;  /* 0x000000ffff917224 */ /* 0x000fe400078e0070 */
[----:B------:R-:W-:Y:S02]  /*4000*/  IMAD.MOV.U32 R112, RZ, RZ, R120 ;  /* 0x000000ffff707224 */ /* 0x000fe400078e0078 */
[----:B------:R1:W2:Y:S01]  /*4010*/  SHFL.BFLY PT, R156, R157, 0x1, 0x1f ;  /* 0x0c201f009d9c7f89 */ /* 0x0002a200000e0000 */
[----:B------:R-:W-:Y:S01]  /*4020*/  IMAD.MOV.U32 R120, RZ, RZ, R121 ;  /* 0x000000ffff787224 */ /* 0x000fe200078e0079 */
[----:B------:R-:W-:Y:S01]  /*4030*/  MOV R121, R124 ;  /* 0x0000007c00797202 */ /* 0x000fe20000000f00 */
[----:B------:R-:W-:-:S02]  /*4040*/  IMAD.MOV.U32 R124, RZ, RZ, R125 ;  /* 0x000000ffff7c7224 */ /* 0x000fc400078e007d */
[----:B------:R-:W-:-:S07]  /*4050*/  IMAD.MOV.U32 R125, RZ, RZ, R133 ;  /* 0x000000ffff7d7224 */ /* 0x000fce00078e0085 */
.L_x_76:
[----:B------:R-:W-:Y:S01]  /*4060*/  BSSY.RECONVERGENT B1, `(.L_x_45) ;  /* 0x0000027000017945 */ /* 0x000fe20003800200 */
[----:B-12---:R-:W-:-:S03]  /*4070*/  FADD R157, R157, R156 ;  /* 0x0000009c9d9d7221 */ /* 0x006fc60000000000 */
[----:B------:R-:W-:Y:S05]  /*4080*/  @!P0 BRA `(.L_x_46) ;  /* 0x0000000000908947 */ /* 0x000fea0003800000 */
[----:B------:R-:W-:-:S04]  /*4090*/  FADD R132, R5, -R132 ;  /* 0x8000008405847221 */ /* 0x000fc80000000000 */
[----:B------:R-:W-:-:S06]  /*40a0*/  FMUL R132, R132, 1.4426950216293334961 ;  /* 0x3fb8aa3b84847820 */ /* 0x000fcc0000400000 */
[----:B------:R-:W1:Y:S02]  /*40b0*/  MUFU.EX2 R132, R132 ;  /* 0x0000008400847308 */ /* 0x000e640000000800 */
[-C--:B-1----:R-:W-:Y:S01]  /*40c0*/  FFMA R157, R4, R132.reuse, R157 ;  /* 0x00000084049d7223 */ /* 0x082fe2000000009d */
[-C--:B------:R-:W-:Y:S01]  /*40d0*/  FMUL R105, R105, R132.reuse ;  /* 0x0000008469697220 */ /* 0x080fe20000400000 */
        /* <DEDUP_REMOVED lines=30> */
[----:B------:R-:W-:-:S07]  /*42c0*/  FMUL R13, R13, R132 ;  /* 0x000000840d0d7220 */ /* 0x000fce0000400000 */
.L_x_46:
[----:B------:R-:W-:Y:S05]  /*42d0*/  BSYNC.RECONVERGENT B1 ;  /* 0x0000000000017941 */ /* 0x000fea0003800200 */
.L_x_45:
[----:B------:R-:W-:Y:S02]  /*42e0*/  IMAD.MOV.U32 R5, RZ, RZ, R134 ;  /* 0x000000ffff057224 */ /* 0x000fe400078e0086 */
[----:B------:R-:W-:-:S07]  /*42f0*/  IMAD.MOV.U32 R4, RZ, RZ, R157 ;  /* 0x000000ffff047224 */ /* 0x000fce00078e009d */
.L_x_43:
[----:B------:R-:W-:Y:S05]  /*4300*/  BSYNC B0 ;  /* 0x0000000000007941 */ /* 0x000fea0003800000 */
.L_x_42:
[----:B------:R-:W-:-:S04]  /*4310*/  IMAD.U32 R132, R8, -0x80000000, RZ ;  /* 0x8000000008847824 */ /* 0x000fc800078e00ff */
[----:B------:R-:W1:Y:S02]  /*4320*/  SYNCS.PHASECHK.TRANS64.TRYWAIT P0, [R3+URZ+0x10], R132 ;  /* 0x00001084030075a7 */ /* 0x000e6400080011ff */
[----:B-1----:R-:W-:Y:S05]  /*4330*/  @P0 BRA `(.L_x_47) ;  /* 0x0000000000080947 */ /* 0x002fea0003800000 */
[----:B------:R-:W1:Y:S02]  /*4340*/  SYNCS.PHASECHK.TRANS64.TRYWAIT P0, [R3+URZ+0x10], R132 ;  /* 0x00001084030075a7 */ /* 0x000e6400080011ff */
[----:B-1----:R-:W-:Y:S05]  /*4350*/  @!P0 BRA `(.L_x_48) ;  /* 0x0000002c00288947 */ /* 0x002fea0003800000 */
.L_x_47:
[----:B------:R-:W-:Y:S01]  /*4360*/  LEA R132, R0, R0, 0x7 ;  /* 0x0000000000847211 */ /* 0x000fe200078e38ff */
[----:B------:R-:W-:Y:S05]  /*4370*/  WARPSYNC.ALL ;  /* 0x0000000000007948 */ /* 0x000fea0003800000 */
[----:B------:R-:W-:Y:S01]  /*4380*/  NOP ;  /* 0x0000000000007918 */ /* 0x000fe20000000000 */
[----:B------:R-:W-:Y:S01]  /*4390*/  LOP3.LUT R132, R132, 0x790, RZ, 0xc0, !PT ;  /* 0x0000079084847812 */ /* 0x000fe200078ec0ff */
[----:B------:R-:W-:Y:S01]  /*43a0*/  VIADD R6, R6, 0x1 ;  /* 0x0000000106067836 */ /* 0x000fe20000000000 */
[----:B------:R-:W-:Y:S02]  /*43b0*/  F2FP.BF16.F32.PACK_AB R140, R141, R140 ;  /* 0x0000008c8d8c723e */ /* 0x000fe400000010ff */
[----:B------:R-:W-:Y:S01]  /*43c0*/  F2FP.BF16.F32.PACK_AB R141, R143, R142 ;  /* 0x0000008e8f8d723e */ /* 0x000fe200000010ff */
[----:B------:R-:W-:Y:S01]  /*43d0*/  IMAD.IADD R132, R3, 0x1, R132 ;  /* 0x0000000103847824 */ /* 0x000fe200078e0284 */
[----:B------:R-:W-:-:S02]  /*43e0*/  F2FP.BF16.F32.PACK_AB R142, R145, R144 ;  /* 0x00000090918e723e */ /* 0x000fc400000010ff */
[----:B------:R-:W-:Y:S01]  /*43f0*/  F2FP.BF16.F32.PACK_AB R143, R147, R146 ;  /* 0x00000092938f723e */ /* 0x000fe200000010ff */
[C---:B------:R-:W-:Y:S01]  /*4400*/  VIADD R184, R132.reuse, 0x9080 ;  /* 0x0000908084b87836 */ /* 0x040fe20000000000 */
[C---:B------:R-:W-:Y:S01]  /*4410*/  IADD3 R186, PT, PT, R132.reuse, 0x90c0, RZ ;  /* 0x000090c084ba7810 */ /* 0x040fe20007ffe0ff */
[C---:B------:R-:W-:Y:S01]  /*4420*/  VIADD R185, R132.reuse, 0x90a0 ;  /* 0x000090a084b97836 */ /* 0x040fe20000000000 */
[----:B------:R-:W-:Y:S01]  /*4430*/  F2FP.BF16.F32.PACK_AB R148, R149, R148 ;  /* 0x000000949594723e */ /* 0x000fe200000010ff */
[----:B------:R-:W-:Y:S01]  /*4440*/  VIADD R132, R132, 0x90e0 ;  /* 0x000090e084847836 */ /* 0x000fe20000000000 */
[----:B-1----:R-:W-:Y:S02]  /*4450*/  SHF.R.U32.HI R133, RZ, 0x3, R184 ;  /* 0x00000003ff857819 */ /* 0x002fe400000116b8 */
[----:B------:R-:W-:Y:S02]  /*4460*/  SHF.R.U32.HI R134, RZ, 0x3, R185 ;  /* 0x00000003ff867819 */ /* 0x000fe400000116b9 */
[----:B------:R-:W-:-:S02]  /*4470*/  LOP3.LUT R184, R184, 0x70, R133, 0x78, !PT ;  /* 0x00000070b8b87812 */ /* 0x000fc400078e7885 */
[----:B------:R-:W-:Y:S02]  /*4480*/  SHF.R.U32.HI R133, RZ, 0x3, R186 ;  /* 0x00000003ff857819 */ /* 0x000fe400000116ba */
[----:B------:R-:W-:Y:S01]  /*4490*/  LOP3.LUT R185, R185, 0x70, R134, 0x78, !PT ;  /* 0x00000070b9b97812 */ /* 0x000fe200078e7886 */
[----:B------:R-:W1:Y:S01]  /*44a0*/  LDSM.16.MT88.4 R176, [R184] ;  /* 0x00000000b8b0783b */ /* 0x000e620000004200 */
[----:B------:R-:W-:Y:S02]  /*44b0*/  SHF.R.U32.HI R187, RZ, 0x3, R132 ;  /* 0x00000003ffbb7819 */ /* 0x000fe40000011684 */
[----:B------:R-:W-:Y:S01]  /*44c0*/  LOP3.LUT R186, R186, 0x70, R133, 0x78, !PT ;  /* 0x00000070baba7812 */ /* 0x000fe200078e7885 */
[----:B------:R-:W2:Y:S01]  /*44d0*/  LDSM.16.MT88.4 R156, [R185] ;  /* 0x00000000b99c783b */ /* 0x000ea20000004200 */
[----:B------:R-:W-:Y:S02]  /*44e0*/  LOP3.LUT R187, R132, 0x70, R187, 0x78, !PT ;  /* 0x0000007084bb7812 */ /* 0x000fe400078e78bb */
[----:B------:R-:W-:Y:S01]  /*44f0*/  F2FP.BF16.F32.PACK_AB R149, R151, R150 ;  /* 0x000000969795723e */ /* 0x000fe200000010ff */
[----:B------:R-:W3:Y:S01]  /*4500*/  LDSM.16.MT88.4 R132, [R185+0x4000] ;  /* 0x00400000b984783b */ /* 0x000ee20000004200 */
[----:B------:R-:W-:-:S02]  /*4510*/  F2FP.BF16.F32.PACK_AB R150, R153, R152 ;  /* 0x000000989996723e */ /* 0x000fc400000010ff */
[----:B------:R-:W-:Y:S01]  /*4520*/  F2FP.BF16.F32.PACK_AB R151, R155, R154 ;  /* 0x0000009a9b97723e */ /* 0x000fe200000010ff */
[----:B------:R-:W4:Y:S01]  /*4530*/  LDSM.16.MT88.4 R144, [R186+0x4000] ;  /* 0x00400000ba90783b */ /* 0x000f220000004200 */
[----:B------:R-:W-:Y:S02]  /*4540*/  F2FP.BF16.F32.PACK_AB R168, R169, R168 ;  /* 0x000000a8a9a8723e */ /* 0x000fe400000010ff */
[----:B------:R-:W-:Y:S01]  /*4550*/  F2FP.BF16.F32.PACK_AB R169, R171, R170 ;  /* 0x000000aaaba9723e */ /* 0x000fe200000010ff */
[----:B------:R-:W5:Y:S01]  /*4560*/  LDSM.16.MT88.4 R172, [R186] ;  /* 0x00000000baac783b */ /* 0x000f620000004200 */
[----:B------:R-:W-:Y:S02]  /*4570*/  F2FP.BF16.F32.PACK_AB R170, R189, R188 ;  /* 0x000000bcbdaa723e */ /* 0x000fe400000010ff */
[----:B------:R-:W-:Y:S01]  /*4580*/  F2FP.BF16.F32.PACK_AB R171, R191, R190 ;  /* 0x000000bebfab723e */ /* 0x000fe200000010ff */
[----:B------:R-:W-:Y:S01]  /*4590*/  LDSM.16.MT88.4 R160, [R184+0x4000] ;  /* 0x00400000b8a0783b */ /* 0x000fe20000004200 */
[----:B------:R-:W-:-:S02]  /*45a0*/  F2FP.BF16.F32.PACK_AB R196, R197, R196 ;  /* 0x000000c4c5c4723e */ /* 0x000fc400000010ff */
[----:B------:R-:W-:Y:S01]  /*45b0*/  F2FP.BF16.F32.PACK_AB R197, R199, R198 ;  /* 0x000000c6c7c5723e */ /* 0x000fe200000010ff */
[----:B------:R-:W-:Y:S01]  /*45c0*/  LDSM.16.MT88.4 R164, [R187] ;  /* 0x00000000bba4783b */ /* 0x000fe20000004200 */
[----:B------:R-:W-:Y:S02]  /*45d0*/  F2FP.BF16.F32.PACK_AB R198, R201, R200 ;  /* 0x000000c8c9c6723e */ /* 0x000fe400000010ff */
[----:B------:R-:W-:Y:S01]  /*45e0*/  F2FP.BF16.F32.PACK_AB R199, R203, R202 ;  /* 0x000000cacbc7723e */ /* 0x000fe200000010ff */
[----:B------:R-:W-:Y:S01]  /*45f0*/  LDSM.16.MT88.4 R180, [R187+0x4000] ;  /* 0x00400000bbb4783b */ /* 0x000fe20000004200 */
[----:B------:R-:W-:Y:S02]  /*4600*/  F2FP.BF16.F32.PACK_AB R212, R213, R212 ;  /* 0x000000d4d5d4723e */ /* 0x000fe400000010ff */
[----:B------:R-:W-:Y:S02]  /*4610*/  F2FP.BF16.F32.PACK_AB R213, R215, R214 ;  /* 0x000000d6d7d5723e */ /* 0x000fe400000010ff */
[----:B------:R-:W-:-:S02]  /*4620*/  F2FP.BF16.F32.PACK_AB R214, R109, R108 ;  /* 0x0000006c6dd6723e */ /* 0x000fc400000010ff */
[----:B------:R-:W-:Y:S02]  /*4630*/  F2FP.BF16.F32.PACK_AB R215, R111, R110 ;  /* 0x0000006e6fd7723e */ /* 0x000fe400000010ff */
[----:B------:R-:W-:Y:S01]  /*4640*/  LDSM.16.MT88.4 R108, [R187+0x6000] ;  /* 0x00600000bb6c783b */ /* 0x000fe20000004200 */
[----:B------:R-:W-:Y:S01]  /*4650*/  F2FP.BF16.F32.PACK_AB R112, R113, R112 ;  /* 0x000000707170723e */ /* 0x000fe200000010ff */
[C---:B-1----:R-:W-:Y:S01]  /*4660*/  HMMA.16816.F32.BF16 R104, R140.reuse, R176, R104 ;  /* 0x000000b08c68723c */ /* 0x042fe20000041868 */
[----:B------:R-:W-:Y:S02]  /*4670*/  F2FP.BF16.F32.PACK_AB R113, R115, R114 ;  /* 0x000000727371723e */ /* 0x000fe400000010ff */
[----:B------:R-:W-:Y:S02]  /*4680*/  F2FP.BF16.F32.PACK_AB R114, R117, R116 ;  /* 0x000000747572723e */ /* 0x000fe400000010ff */
[----:B------:R-:W-:Y:S02]  /*4690*/  F2FP.BF16.F32.PACK_AB R115, R119, R118 ;  /* 0x000000767773723e */ /* 0x000fe400000010ff */
[----:B------:R-:W-:Y:S01]  /*46a0*/  LDSM.16.MT88.4 R116, [R186+0x6800] ;  /* 0x00680000ba74783b */ /* 0x000fe20000004200 */
[----:B--2---:R-:W-:Y:S01]  /*46b0*/  HMMA.16816.F32.BF16 R96, R140, R156, R96 ;  /* 0x0000009c8c60723c */ /* 0x004fe20000041860 */
[----:B------:R-:W-:-:S02]  /*46c0*/  F2FP.BF16.F32.PACK_AB R120, R121, R120 ;  /* 0x000000787978723e */ /* 0x000fc400000010ff */
[----:B------:R-:W-:Y:S02]  /*46d0*/  F2FP.BF16.F32.PACK_AB R121, R123, R122 ;  /* 0x0000007a7b79723e */ /* 0x000fe400000010ff */
[----:B------:R-:W-:Y:S02]  /*46e0*/  F2FP.BF16.F32.PACK_AB R122, R125, R124 ;  /* 0x0000007c7d7a723e */ /* 0x000fe400000010ff */
[----:B------:R-:W-:Y:S01]  /*46f0*/  F2FP.BF16.F32.PACK_AB R123, R127, R126 ;  /* 0x0000007e7f7b723e */ /* 0x000fe200000010ff */
[----:B------:R-:W-:Y:S01]  /*4700*/  HMMA.16816.F32.BF16 R92, R140, R158, R92 ;  /* 0x0000009e8c5c723c */ /* 0x000fe2000004185c */
[----:B------:R-:W1:Y:S01]  /*4710*/  LDSM.16.MT88.4 R156, [R184+0x800] ;  /* 0x00080000b89c783b */ /* 0x000e620000004200 */
[----:B------:R-:W-:Y:S02]  /*4720*/  F2FP.BF16.F32.PACK_AB R128, R129, R128 ;  /* 0x000000808180723e */ /* 0x000fe400000010ff */
[----:B------:R-:W-:Y:S02]  /*4730*/  F2FP.BF16.F32.PACK_AB R129, R131, R130 ;  /* 0x000000828381723e */ /* 0x000fe400000010ff */
[----:B------:R-:W-:-:S02]  /*4740*/  F2FP.BF16.F32.PACK_AB R130, R137, R136 ;  /* 0x000000888982723e */ /* 0x000fc400000010ff */
[----:B---3--:R-:W-:Y:S01]  /*4750*/  HMMA.16816.F32.BF16 R32, R140, R132, R32 ;  /* 0x000000848c20723c */ /* 0x008fe20000041820 */
[----:B------:R-:W-:Y:S02]  /*4760*/  F2FP.BF16.F32.PACK_AB R131, R139, R138 ;  /* 0x0000008a8b83723e */ /* 0x000fe400000010ff */
[----:B------:R-:W-:Y:S02]  /*4770*/  PLOP3.LUT P0, PT, PT, PT, PT, 0x80, 0x8 ;  /* 0x000000000008781c */ /* 0x000fe40003f0f070 */
[----:B------:R-:W-:-:S03]  /*4780*/  LOP3.LUT R8, R8, 0x1, RZ, 0x3c, !PT ;  /* 0x0000000108087812 */ /* 0x000fc600078e3cff */
[C---:B------:R-:W-:Y:S01]  /*4790*/  HMMA.16816.F32.BF16 R132, R140.reuse, R134, R28 ;  /* 0x000000868c84723c */ /* 0x040fe2000004181c */
[----:B------:R-:W2:Y:S07]  /*47a0*/  LDSM.16.MT88.4 R28, [R185+0x800] ;  /* 0x00080000b91c783b */ /* 0x000eae0000004200 */
[C---:B----4-:R-:W-:Y:S08]  /*47b0*/  HMMA.16816.F32.BF16 R24, R140.reuse, R144, R24 ;  /* 0x000000908c18723c */ /* 0x050ff00000041818 */
[C---:B------:R-:W-:Y:S01]  /*47c0*/  HMMA.16816.F32.BF16 R144, R140.reuse, R146, R20 ;  /* 0x000000928c90723c */ /* 0x040fe20000041814 */
[----:B------:R-:W3:Y:S07]  /*47d0*/  LDSM.16.MT88.4 R20, [R186+0x800] ;  /* 0x00080000ba14783b */ /* 0x000eee0000004200 */
[C---:B------:R-:W-:Y:S08]  /*47e0*/  HMMA.16816.F32.BF16 R100, R140.reuse, R178, R100 ;  /* 0x000000b28c64723c */ /* 0x040ff00000041864 */
[C---:B-----5:R-:W-:Y:S08]  /*47f0*/  HMMA.16816.F32.BF16 R88, R140.reuse, R172, R88 ;  /* 0x000000ac8c58723c */ /* 0x060ff00000041858 */
[----:B------:R-:W-:Y:S08]  /*4800*/  HMMA.16816.F32.BF16 R84, R140, R174, R84 ;  /* 0x000000ae8c54723c */ /* 0x000ff00000041854 */
[C---:B-1----:R-:W-:Y:S01]  /*4810*/  HMMA.16816.F32.BF16 R152, R148.reuse, R156, R104 ;  /* 0x0000009c9498723c */ /* 0x042fe20000041868 */
[----:B------:R-:W1:Y:S07]  /*4820*/  LDSM.16.MT88.4 R104, [R186+0x4800] ;  /* 0x00480000ba68783b */ /* 0x000e6e0000004200 */
[C---:B------:R-:W-:Y:S08]  /*4830*/  HMMA.16816.F32.BF16 R100, R148.reuse, R158, R100 ;  /* 0x0000009e9464723c */ /* 0x040ff00000041864 */
[----:B--2---:R-:W-:Y:S01]  /*4840*/  HMMA.16816.F32.BF16 R156, R148, R28, R96 ;  /* 0x0000001c949c723c */ /* 0x004fe20000041860 */
[----:B------:R-:W2:Y:S07]  /*4850*/  LDSM.16.MT88.4 R96, [R187+0x4800] ;  /* 0x00480000bb60783b */ /* 0x000eae0000004200 */
[C---:B------:R-:W-:Y:S08]  /*4860*/  HMMA.16816.F32.BF16 R40, R140.reuse, R160, R40 ;  /* 0x000000a08c28723c */ /* 0x040ff00000041828 */
[----:B------:R-:W-:Y:S01]  /*4870*/  HMMA.16816.F32.BF16 R36, R140, R162, R36 ;  /* 0x000000a28c24723c */ /* 0x000fe20000041824 */
[----:B------:R-:W4:Y:S07]  /*4880*/  LDSM.16.MT88.4 R160, [R187+0x800] ;  /* 0x00080000bba0783b */ /* 0x000f2e0000004200 */
[C---:B---3--:R-:W-:Y:S08]  /*4890*/  HMMA.16816.F32.BF16 R88, R148.reuse, R20, R88 ;  /* 0x000000149458723c */ /* 0x048ff00000041858 */
[----:B------:R-:W-:Y:S01]  /*48a0*/  HMMA.16816.F32.BF16 R84, R148, R22, R84 ;  /* 0x000000169454723c */ /* 0x000fe20000041854 */
[----:B------:R-:W3:Y:S07]  /*48b0*/  LDSM.16.MT88.4 R20, [R184+0x1000] ;  /* 0x00100000b814783b */ /* 0x000eee0000004200 */
[C---:B------:R-:W-:Y:S08]  /*48c0*/  HMMA.16816.F32.BF16 R80, R140.reuse, R164, R80 ;  /* 0x000000a48c50723c */ /* 0x040ff00000041850 */
[C---:B------:R-:W-:Y:S01]  /*48d0*/  HMMA.16816.F32.BF16 R76, R140.reuse, R166, R76 ;  /* 0x000000a68c4c723c */ /* 0x040fe2000004184c */
[----:B------:R-:W-:Y:S07]  /*48e0*/  LDSM.16.MT88.4 R164, [R184+0x4800] ;  /* 0x00480000b8a4783b */ /* 0x000fee0000004200 */
[C---:B------:R-:W-:Y:S08]  /*48f0*/  HMMA.16816.F32.BF16 R16, R140.reuse, R180, R16 ;  /* 0x000000b48c10723c */ /* 0x040ff00000041810 */
[----:B------:R-:W-:Y:S01]  /*4900*/  HMMA.16816.F32.BF16 R12, R140, R182, R12 ;  /* 0x000000b68c0c723c */ /* 0x000fe2000004180c */
[----:B------:R-:W5:Y:S07]  /*4910*/  LDSM.16.MT88.4 R140, [R185+0x4800] ;  /* 0x00480000b98c783b */ /* 0x000f6e0000004200 */
[C---:B-1----:R-:W-:Y:S08]  /*4920*/  HMMA.16816.F32.BF16 R24, R148.reuse, R104, R24 ;  /* 0x000000689418723c */ /* 0x042ff00000041818 */
[C---:B------:R-:W-:Y:S08]  /*4930*/  HMMA.16816.F32.BF16 R144, R148.reuse, R106, R144 ;  /* 0x0000006a9490723c */ /* 0x040ff00000041890 */
[C---:B--2---:R-:W-:Y:S01]  /*4940*/  HMMA.16816.F32.BF16 R104, R148.reuse, R96, R16 ;  /* 0x000000609468723c */ /* 0x044fe20000041810 */
[----:B------:R-:W1:Y:S07]  /*4950*/  LDSM.16.MT88.4 R16, [R185+0x5000] ;  /* 0x00500000b910783b */ /* 0x000e6e0000004200 */
[C---:B----4-:R-:W-:Y:S08]  /*4960*/  HMMA.16816.F32.BF16 R80, R148.reuse, R160, R80 ;  /* 0x000000a09450723c */ /* 0x050ff00000041850 */
[----:B------:R-:W-:Y:S01]  /*4970*/  HMMA.16816.F32.BF16 R76, R148, R162, R76 ;  /* 0x000000a2944c723c */ /* 0x000fe2000004184c */
[----:B------:R-:W2:Y:S07]  /*4980*/  LDSM.16.MT88.4 R160, [R186+0x1000] ;  /* 0x00100000baa0783b */ /* 0x000eae0000004200 */
[C---:B---3--:R-:W-:Y:S08]  /*4990*/  HMMA.16816.F32.BF16 R152, R168.reuse, R20, R152 ;  /* 0x00000014a898723c */ /* 0x048ff00000041898 */
[----:B------:R-:W-:Y:S01]  /*49a0*/  HMMA.16816.F32.BF16 R100, R168, R22, R100 ;  /* 0x00000016a864723c */ /* 0x000fe20000041864 */
[----:B------:R-:W3:Y:S07]  /*49b0*/  LDSM.16.MT88.4 R20, [R184+0x1800] ;  /* 0x00180000b814783b */ /* 0x000eee0000004200 */
[C---:B------:R-:W-:Y:S01]  /*49c0*/  HMMA.16816.F32.BF16 R92, R148.reuse, R30, R92 ;  /* 0x0000001e945c723c */ /* 0x040fe2000004185c */
[----:B------:R-:W4:Y:S07]  /*49d0*/  LDSM.16.MT88.4 R28, [R185+0x1000] ;  /* 0x00100000b91c783b */ /* 0x000f2e0000004200 */
[C---:B-----5:R-:W-:Y:S08]  /*49e0*/  HMMA.16816.F32.BF16 R32, R148.reuse, R140, R32 ;  /* 0x0000008c9420723c */ /* 0x060ff00000041820 */
[C---:B------:R-:W-:Y:S01]  /*49f0*/  HMMA.16816.F32.BF16 R132, R148.reuse, R142, R132 ;  /* 0x0000008e9484723c */ /* 0x040fe20000041884 */
[----:B------:R-:W-:Y:S07]  /*4a00*/  LDSM.16.MT88.4 R140, [R187+0x1000] ;  /* 0x00100000bb8c783b */ /* 0x000fee0000004200 */
[C---:B------:R-:W-:Y:S01]  /*4a10*/  HMMA.16816.F32.BF16 R12, R148.reuse, R98, R12 ;  /* 0x00000062940c723c */ /* 0x040fe2000004180c */
[----:B------:R-:W5:Y:S07]  /*4a20*/  LDSM.16.MT88.4 R96, [R186+0x5000] ;  /* 0x00500000ba60783b */ /* 0x000f6e0000004200 */
[C---:B------:R-:W-:Y:S08]  /*4a30*/  HMMA.16816.F32.BF16 R40, R148.reuse, R164, R40 ;  /* 0x000000a49428723c */ /* 0x040ff00000041828 */
[----:B------:R-:W-:Y:S01]  /*4a40*/  HMMA.16816.F32.BF16 R36, R148, R166, R36 ;  /* 0x000000a69424723c */ /* 0x000fe20000041824 */
[----:B------:R-:W4:Y:S04]  /*4a50*/  LDSM.16.MT88.4 R148, [R187+0x5000] ;  /* 0x00500000bb94783b */ /* 0x000f280000004200 */
[----:B------:R-:W-:Y:S03]  /*4a60*/  LDSM.16.MT88.4 R164, [R184+0x5000] ;  /* 0x00500000b8a4783b */ /* 0x000fe60000004200 */
[C---:B-1----:R-:W-:Y:S08]  /*4a70*/  HMMA.16816.F32.BF16 R32, R168.reuse, R16, R32 ;  /* 0x00000010a820723c */ /* 0x042ff00000041820 */
[C---:B------:R-:W-:Y:S01]  /*4a80*/  HMMA.16816.F32.BF16 R132, R168.reuse, R18, R132 ;  /* 0x00000012a884723c */ /* 0x040fe20000041884 */
[----:B------:R-:W1:Y:S07]  /*4a90*/  LDSM.16.MT88.4 R16, [R185+0x1800] ;  /* 0x00180000b910783b */ /* 0x000e6e0000004200 */
[C---:B--2---:R-:W-:Y:S08]  /*4aa0*/  HMMA.16816.F32.BF16 R88, R168.reuse, R160, R88 ;  /* 0x000000a0a858723c */ /* 0x044ff00000041858 */
[----:B------:R-:W-:Y:S01]  /*4ab0*/  HMMA.16816.F32.BF16 R84, R168, R162, R84 ;  /* 0x000000a2a854723c */ /* 0x000fe20000041854 */
[----:B------:R-:W2:Y:S07]  /*4ac0*/  LDSM.16.MT88.4 R160, [R186+0x5800] ;  /* 0x00580000baa0783b */ /* 0x000eae0000004200 */
[C---:B---3--:R-:W-:Y:S08]  /*4ad0*/  HMMA.16816.F32.BF16 R152, R196.reuse, R20, R152 ;  /* 0x00000014c498723c */ /* 0x048ff00000041898 */
[----:B------:R-:W-:Y:S01]  /*4ae0*/  HMMA.16816.F32.BF16 R100, R196, R22, R100 ;  /* 0x00000016c464723c */ /* 0x000fe20000041864 */
[----:B------:R-:W3:Y:S07]  /*4af0*/  LDSM.16.MT88.4 R20, [R187+0x5800] ;  /* 0x00580000bb14783b */ /* 0x000eee0000004200 */
[C---:B----4-:R-:W-:Y:S08]  /*4b00*/  HMMA.16816.F32.BF16 R156, R168.reuse, R28, R156 ;  /* 0x0000001ca89c723c */ /* 0x050ff0000004189c */
[C---:B------:R-:W-:Y:S01]  /*4b10*/  HMMA.16816.F32.BF16 R92, R168.reuse, R30, R92 ;  /* 0x0000001ea85c723c */ /* 0x040fe2000004185c */
[----:B------:R-:W-:Y:S07]  /*4b20*/  LDSM.16.MT88.4 R28, [R186+0x1800] ;  /* 0x00180000ba1c783b */ /* 0x000fee0000004200 */
[C---:B-----5:R-:W-:Y:S08]  /*4b30*/  HMMA.16816.F32.BF16 R24, R168.reuse, R96, R24 ;  /* 0x00000060a818723c */ /* 0x060ff00000041818 */
[C---:B------:R-:W-:Y:S01]  /*4b40*/  HMMA.16816.F32.BF16 R144, R168.reuse, R98, R144 ;  /* 0x00000062a890723c */ /* 0x040fe20000041890 */
[----:B------:R-:W4:Y:S07]  /*4b50*/  LDSM.16.MT88.4 R96, [R187+0x1800] ;  /* 0x00180000bb60783b */ /* 0x000f2e0000004200 */
[C---:B------:R-:W-:Y:S08]  /*4b60*/  HMMA.16816.F32.BF16 R80, R168.reuse, R140, R80 ;  /* 0x0000008ca850723c */ /* 0x040ff00000041850 */
[C---:B------:R-:W-:Y:S01]  /*4b70*/  HMMA.16816.F32.BF16 R76, R168.reuse, R142, R76 ;  /* 0x0000008ea84c723c */ /* 0x040fe2000004184c */
[----:B------:R-:W5:Y:S07]  /*4b80*/  LDSM.16.MT88.4 R140, [R184+0x5800] ;  /* 0x00580000b88c783b */ /* 0x000f6e0000004200 */
[C---:B------:R-:W-:Y:S08]  /*4b90*/  HMMA.16816.F32.BF16 R104, R168.reuse, R148, R104 ;  /* 0x00000094a868723c */ /* 0x040ff00000041868 */
[----:B------:R-:W-:Y:S01]  /*4ba0*/  HMMA.16816.F32.BF16 R12, R168, R150, R12 ;  /* 0x00000096a80c723c */ /* 0x000fe2000004180c */
[----:B------:R-:W-:Y:S07]  /*4bb0*/  LDSM.16.MT88.4 R148, [R185+0x5800] ;  /* 0x00580000b994783b */ /* 0x000fee0000004200 */
[C---:B-1----:R-:W-:Y:S08]  /*4bc0*/  HMMA.16816.F32.BF16 R156, R196.reuse, R16, R156 ;  /* 0x00000010c49c723c */ /* 0x042ff0000004189c */
[C---:B------:R-:W-:Y:S01]  /*4bd0*/  HMMA.16816.F32.BF16 R92, R196.reuse, R18, R92 ;  /* 0x00000012c45c723c */ /* 0x040fe2000004185c */
[----:B------:R-:W1:Y:S07]  /*4be0*/  LDSM.16.MT88.4 R16, [R184+0x2000] ;  /* 0x00200000b810783b */ /* 0x000e6e0000004200 */
[C---:B--2---:R-:W-:Y:S08]  /*4bf0*/  HMMA.16816.F32.BF16 R24, R196.reuse, R160, R24 ;  /* 0x000000a0c418723c */ /* 0x044ff00000041818 */
[C---:B------:R-:W-:Y:S08]  /*4c00*/  HMMA.16816.F32.BF16 R144, R196.reuse, R162, R144 ;  /* 0x000000a2c490723c */ /* 0x040ff00000041890 */
[C---:B---3--:R-:W-:Y:S01]  /*4c10*/  HMMA.16816.F32.BF16 R160, R196.reuse, R20, R104 ;  /* 0x00000014c4a0723c */ /* 0x048fe20000041868 */
[----:B------:R-:W-:Y:S07]  /*4c20*/  LDSM.16.MT88.4 R104, [R185+0x6000] ;  /* 0x00600000b968783b */ /* 0x000fee0000004200 */
[----:B------:R-:W-:Y:S01]  /*4c30*/  HMMA.16816.F32.BF16 R12, R196, R22, R12 ;  /* 0x00000016c40c723c */ /* 0x000fe2000004180c */
[----:B------:R-:W2:Y:S07]  /*4c40*/  LDSM.16.MT88.4 R20, [R186+0x6000] ;  /* 0x00600000ba14783b */ /* 0x000eae0000004200 */
[C---:B------:R-:W-:Y:S08]  /*4c50*/  HMMA.16816.F32.BF16 R40, R168.reuse, R164, R40 ;  /* 0x000000a4a828723c */ /* 0x040ff00000041828 */
[----:B------:R-:W-:Y:S08]  /*4c60*/  HMMA.16816.F32.BF16 R36, R168, R166, R36 ;  /* 0x000000a6a824723c */ /* 0x000ff00000041824 */
[C---:B----4-:R-:W-:Y:S08]  /*4c70*/  HMMA.16816.F32.BF16 R80, R196.reuse, R96, R80 ;  /* 0x00000060c450723c */ /* 0x050ff00000041850 */
[C---:B-----5:R-:W-:Y:S08]  /*4c80*/  HMMA.16816.F32.BF16 R40, R196.reuse, R140, R40 ;  /* 0x0000008cc428723c */ /* 0x060ff00000041828 */
[C---:B------:R-:W-:Y:S01]  /*4c90*/  HMMA.16816.F32.BF16 R36, R196.reuse, R142, R36 ;  /* 0x0000008ec424723c */ /* 0x040fe20000041824 */
[----:B------:R-:W3:Y:S07]  /*4ca0*/  LDSM.16.MT88.4 R140, [R186+0x2000] ;  /* 0x00200000ba8c783b */ /* 0x000eee0000004200 */
[C---:B------:R-:W-:Y:S01]  /*4cb0*/  HMMA.16816.F32.BF16 R76, R196.reuse, R98, R76 ;  /* 0x00000062c44c723c */ /* 0x040fe2000004184c */
[----:B------:R-:W4:Y:S07]  /*4cc0*/  LDSM.16.MT88.4 R96, [R187+0x2000] ;  /* 0x00200000bb60783b */ /* 0x000f2e0000004200 */
[C---:B------:R-:W-:Y:S08]  /*4cd0*/  HMMA.16816.F32.BF16 R88, R196.reuse, R28, R88 ;  /* 0x0000001cc458723c */ /* 0x040ff00000041858 */
[----:B------:R-:W-:Y:S01]  /*4ce0*/  HMMA.16816.F32.BF16 R84, R196, R30, R84 ;  /* 0x0000001ec454723c */ /* 0x000fe20000041854 */
[----:B------:R-:W5:Y:S07]  /*4cf0*/  LDSM.16.MT88.4 R28, [R185+0x2000] ;  /* 0x00200000b91c783b */ /* 0x000f6e0000004200 */
[C---:B-1----:R-:W-:Y:S08]  /*4d00*/  HMMA.16816.F32.BF16 R152, R212.reuse, R16, R152 ;  /* 0x00000010d498723c */ /* 0x042ff00000041898 */
[C---:B------:R-:W-:Y:S01]  /*4d10*/  HMMA.16816.F32.BF16 R100, R212.reuse, R18, R100 ;  /* 0x00000012d464723c */ /* 0x040fe20000041864 */
[----:B------:R-:W1:Y:S07]  /*4d20*/  LDSM.16.MT88.4 R16, [R184+0x2800] ;  /* 0x00280000b810783b */ /* 0x000e6e0000004200 */
[C---:B--2---:R-:W-:Y:S08]  /*4d30*/  HMMA.16816.F32.BF16 R24, R212.reuse, R20, R24 ;  /* 0x00000014d418723c */ /* 0x044ff00000041818 */
[----:B------:R-:W-:Y:S01]  /*4d40*/  HMMA.16816.F32.BF16 R144, R212, R22, R144 ;  /* 0x00000016d490723c */ /* 0x000fe20000041890 */
[----:B------:R-:W2:Y:S07]  /*4d50*/  LDSM.16.MT88.4 R20, [R186+0x2800] ;  /* 0x00280000ba14783b */ /* 0x000eae0000004200 */
[C---:B------:R-:W-:Y:S08]  /*4d60*/  HMMA.16816.F32.BF16 R32, R196.reuse, R148, R32 ;  /* 0x00000094c420723c */ /* 0x040ff00000041820 */
[----:B------:R-:W-:Y:S01]  /*4d70*/  HMMA.16816.F32.BF16 R132, R196, R150, R132 ;  /* 0x00000096c484723c */ /* 0x000fe20000041884 */
[----:B------:R-:W1:Y:S07]  /*4d80*/  LDSM.16.MT88.4 R148, [R184+0x6000] ;  /* 0x00600000b894783b */ /* 0x000e6e0000004200 */
[C---:B------:R-:W-:Y:S08]  /*4d90*/  HMMA.16816.F32.BF16 R160, R212.reuse, R108, R160 ;  /* 0x0000006cd4a0723c */ /* 0x040ff000000418a0 */
[C---:B------:R-:W-:Y:S01]  /*4da0*/  HMMA.16816.F32.BF16 R12, R212.reuse, R110, R12 ;  /* 0x0000006ed40c723c */ /* 0x040fe2000004180c */
[----:B------:R-:W1:Y:S07]  /*4db0*/  LDSM.16.MT88.4 R108, [R185+0x6800] ;  /* 0x00680000b96c783b */ /* 0x000e6e0000004200 */
[C---:B---3--:R-:W-:Y:S08]  /*4dc0*/  HMMA.16816.F32.BF16 R88, R212.reuse, R140, R88 ;  /* 0x0000008cd458723c */ /* 0x048ff00000041858 */
[C---:B------:R-:W-:Y:S01]  /*4dd0*/  HMMA.16816.F32.BF16 R84, R212.reuse, R142, R84 ;  /* 0x0000008ed454723c */ /* 0x040fe20000041854 */
[----:B------:R-:W-:Y:S07]  /*4de0*/  LDSM.16.MT88.4 R140, [R186+0x7000] ;  /* 0x00700000ba8c783b */ /* 0x000fee0000004200 */
[C---:B----4-:R-:W-:Y:S08]  /*4df0*/  HMMA.16816.F32.BF16 R80, R212.reuse, R96, R80 ;  /* 0x00000060d450723c */ /* 0x050ff00000041850 */
[C---:B------:R-:W-:Y:S01]  /*4e00*/  HMMA.16816.F32.BF16 R76, R212.reuse, R98, R76 ;  /* 0x00000062d44c723c */ /* 0x040fe2000004184c */
[----:B------:R-:W3:Y:S07]  /*4e10*/  LDSM.16.MT88.4 R96, [R187+0x2800] ;  /* 0x00280000bb60783b */ /* 0x000eee0000004200 */
[C---:B-----5:R-:W-:Y:S08]  /*4e20*/  HMMA.16816.F32.BF16 R156, R212.reuse, R28, R156 ;  /* 0x0000001cd49c723c */ /* 0x060ff0000004189c */
[----:B------:R-:W-:Y:S01]  /*4e30*/  HMMA.16816.F32.BF16 R92, R212, R30, R92 ;  /* 0x0000001ed45c723c */ /* 0x000fe2000004185c */
[----:B------:R-:W4:Y:S07]  /*4e40*/  LDSM.16.MT88.4 R28, [R185+0x2800] ;  /* 0x00280000b91c783b */ /* 0x000f2e0000004200 */
[C---:B-1----:R-:W-:Y:S08]  /*4e50*/  HMMA.16816.F32.BF16 R152, R112.reuse, R16, R152 ;  /* 0x000000107098723c */ /* 0x042ff00000041898 */
[----:B------:R-:W-:Y:S01]  /*4e60*/  HMMA.16816.F32.BF16 R100, R112, R18, R100 ;  /* 0x000000127064723c */ /* 0x000fe20000041864 */
[----:B------:R-:W1:Y:S07]  /*4e70*/  LDSM.16.MT88.4 R16, [R187+0x6800] ;  /* 0x00680000bb10783b */ /* 0x000e6e0000004200 */
[C---:B------:R-:W-:Y:S08]  /*4e80*/  HMMA.16816.F32.BF16 R32, R212.reuse, R104, R32 ;  /* 0x00000068d420723c */ /* 0x040ff00000041820 */
[----:B------:R-:W-:Y:S01]  /*4e90*/  HMMA.16816.F32.BF16 R132, R212, R106, R132 ;  /* 0x0000006ad484723c */ /* 0x000fe20000041884 */
[----:B------:R-:W5:Y:S07]  /*4ea0*/  LDSM.16.MT88.4 R104, [R184+0x6800] ;  /* 0x00680000b868783b */ /* 0x000f6e0000004200 */
[C---:B--2---:R-:W-:Y:S08]  /*4eb0*/  HMMA.16816.F32.BF16 R88, R112.reuse, R20, R88 ;  /* 0x000000147058723c */ /* 0x044ff00000041858 */
[----:B------:R-:W-:Y:S01]  /*4ec0*/  HMMA.16816.F32.BF16 R84, R112, R22, R84 ;  /* 0x000000167054723c */ /* 0x000fe20000041854 */
[----:B------:R-:W2:Y:S07]  /*4ed0*/  LDSM.16.MT88.4 R20, [R184+0x3000] ;  /* 0x00300000b814783b */ /* 0x000eae0000004200 */
[C---:B------:R-:W-:Y:S08]  /*4ee0*/  HMMA.16816.F32.BF16 R40, R212.reuse, R148, R40 ;  /* 0x00000094d428723c */ /* 0x040ff00000041828 */
[----:B------:R-:W-:Y:S08]  /*4ef0*/  HMMA.16816.F32.BF16 R36, R212, R150, R36 ;  /* 0x00000096d424723c */ /* 0x000ff00000041824 */
[C---:B------:R-:W-:Y:S08]  /*4f00*/  HMMA.16816.F32.BF16 R32, R112.reuse, R108, R32 ;  /* 0x0000006c7020723c */ /* 0x040ff00000041820 */
[C---:B------:R-:W-:Y:S01]  /*4f10*/  HMMA.16816.F32.BF16 R132, R112.reuse, R110, R132 ;  /* 0x0000006e7084723c */ /* 0x040fe20000041884 */
[----:B------:R-:W2:Y:S07]  /*4f20*/  LDSM.16.MT88.4 R108, [R184+0x7000] ;  /* 0x00700000b86c783b */ /* 0x000eae0000004200 */
[C---:B---3--:R-:W-:Y:S08]  /*4f30*/  HMMA.16816.F32.BF16 R80, R112.reuse, R96, R80 ;  /* 0x000000607050723c */ /* 0x048ff00000041850 */
[C---:B------:R-:W-:Y:S01]  /*4f40*/  HMMA.16816.F32.BF16 R76, R112.reuse, R98, R76 ;  /* 0x00000062704c723c */ /* 0x040fe2000004184c */
[----:B------:R-:W3:Y:S07]  /*4f50*/  LDSM.16.MT88.4 R96, [R187+0x3000] ;  /* 0x00300000bb60783b */ /* 0x000eee0000004200 */
[C---:B----4-:R-:W-:Y:S08]  /*4f60*/  HMMA.16816.F32.BF16 R156, R112.reuse, R28, R156 ;  /* 0x0000001c709c723c */ /* 0x050ff0000004189c */
[C---:B------:R-:W-:Y:S01]  /*4f70*/  HMMA.16816.F32.BF16 R92, R112.reuse, R30, R92 ;  /* 0x0000001e705c723c */ /* 0x040fe2000004185c */
[----:B------:R-:W4:Y:S07]  /*4f80*/  LDSM.16.MT88.4 R28, [R185+0x3000] ;  /* 0x00300000b91c783b */ /* 0x000f2e0000004200 */
[C---:B-1----:R-:W-:Y:S08]  /*4f90*/  HMMA.16816.F32.BF16 R160, R112.reuse, R16, R160 ;  /* 0x0000001070a0723c */ /* 0x042ff000000418a0 */
[C---:B------:R-:W-:Y:S01]  /*4fa0*/  HMMA.16816.F32.BF16 R12, R112.reuse, R18, R12 ;  /* 0x00000012700c723c */ /* 0x040fe2000004180c */
[----:B------:R-:W1:Y:S07]  /*4fb0*/  LDSM.16.MT88.4 R16, [R187+0x7000] ;  /* 0x00700000bb10783b */ /* 0x000e6e0000004200 */
[C---:B-----5:R-:W-:Y:S08]  /*4fc0*/  HMMA.16816.F32.BF16 R40, R112.reuse, R104, R40 ;  /* 0x000000687028723c */ /* 0x060ff00000041828 */
[C---:B------:R-:W-:Y:S01]  /*4fd0*/  HMMA.16816.F32.BF16 R36, R112.reuse, R106, R36 ;  /* 0x0000006a7024723c */ /* 0x040fe20000041824 */
[----:B------:R-:W5:Y:S07]  /*4fe0*/  LDSM.16.MT88.4 R104, [R186+0x3000] ;  /* 0x00300000ba68783b */ /* 0x000f6e0000004200 */
[C---:B------:R-:W-:Y:S08]  /*4ff0*/  HMMA.16816.F32.BF16 R24, R112.reuse, R116, R24 ;  /* 0x000000747018723c */ /* 0x040ff00000041818 */
[----:B------:R-:W-:Y:S01]  /*5000*/  HMMA.16816.F32.BF16 R144, R112, R118, R144 ;  /* 0x000000767090723c */ /* 0x000fe20000041890 */
[----:B------:R-:W1:Y:S04]  /*5010*/  LDSM.16.MT88.4 R116, [R185+0x7000] ;  /* 0x00700000b974783b */ /* 0x000e680000004200 */
[----:B------:R-:W-:Y:S03]  /*5020*/  LDSM.16.MT88.4 R112, [R186+0x3800] ;  /* 0x00380000ba70783b */ /* 0x000fe60000004200 */
[C---:B--2---:R-:W-:Y:S08]  /*5030*/  HMMA.16816.F32.BF16 R152, R120.reuse, R20, R152 ;  /* 0x000000147898723c */ /* 0x044ff00000041898 */
[C---:B------:R-:W-:Y:S01]  /*5040*/  HMMA.16816.F32.BF16 R100, R120.reuse, R22, R100 ;  /* 0x000000167864723c */ /* 0x040fe20000041864 */
[----:B------:R-:W2:Y:S07]  /*5050*/  LDSM.16.MT88.4 R20, [R184+0x3800] ;  /* 0x00380000b814783b */ /* 0x000eae0000004200 */
        /* <DEDUP_REMOVED lines=13> */
[C---:B------:R-:W-:Y:S08]  /*5130*/  HMMA.16816.F32.BF16 R84, R120.reuse, R106, R84 ;  /* 0x0000006a7854723c */ /* 0x040ff00000041854 */
[C---:B------:R-:W-:Y:S08]  /*5140*/  HMMA.16816.F32.BF16 R32, R120.reuse, R116, R32 ;  /* 0x000000747820723c */ /* 0x040ff00000041820 */
[C---:B------:R-:W-:Y:S01]  /*5150*/  HMMA.16816.F32.BF16 R132, R120.reuse, R118, R132 ;  /* 0x000000767884723c */ /* 0x040fe20000041884 */
[----:B------:R-:W-:Y:S07]  /*5160*/  LDSM.16.MT88.4 R116, [R187+0x7800] ;  /* 0x00780000bb74783b */ /* 0x000fee0000004200 */
[C---:B------:R-:W-:Y:S08]  /*5170*/  HMMA.16816.F32.BF16 R24, R120.reuse, R140, R24 ;  /* 0x0000008c7818723c */ /* 0x040ff00000041818 */
[----:B------:R-:W-:Y:S01]  /*5180*/  HMMA.16816.F32.BF16 R144, R120, R142, R144 ;  /* 0x0000008e7890723c */ /* 0x000fe20000041890 */
[----:B------:R-:W5:Y:S07]  /*5190*/  LDSM.16.MT88.4 R120, [R185+0x7800] ;  /* 0x00780000b978783b */ /* 0x000f6e0000004200 */
[----:B--2---:R-:W-:Y:S01]  /*51a0*/  HMMA.16816.F32.BF16 R104, R128, R20, R152 ;  /* 0x000000148068723c */ /* 0x004fe20000041898 */
[----:B------:R-:W-:-:S05]  /*51b0*/  VIADD R20, R222, 0xffffffff ;  /* 0xffffffffde147836 */ /* 0x000fca0000000000 */
[C---:B------:R-:W-:Y:S01]  /*51c0*/  ISETP.GE.AND P3, PT, R11.reuse, R20, PT ;  /* 0x000000140b00720c */ /* 0x040fe20003f66270 */
[----:B------:R-:W-:Y:S01]  /*51d0*/  VIADD R11, R11, 0x1 ;  /* 0x000000010b0b7836 */ /* 0x000fe20000000000 */
[C---:B------:R-:W-:Y:S08]  /*51e0*/  HMMA.16816.F32.BF16 R40, R128.reuse, R108, R40 ;  /* 0x0000006c8028723c */ /* 0x040ff00000041828 */
[----:B------:R-:W-:Y:S01]  /*51f0*/  HMMA.16816.F32.BF16 R36, R128, R110, R36 ;  /* 0x0000006e8024723c */ /* 0x000fe20000041824 */
[----:B------:R-:W-:-:S02]  /*5200*/  @!P1 MOV R110, 0x1 ;  /* 0x00000001006e9802 */ /* 0x000fc40000000f00 */
[----:B------:R-:W-:-:S04]  /*5210*/  @!P3 IMAD.U32 R108, R220, -0x80000000, RZ ;  /* 0x80000000dc6cb824 */ /* 0x000fc800078e00ff */
[----:B------:R2:W1:Y:S01]  /*5220*/  @!P3 SYNCS.PHASECHK.TRANS64.TRYWAIT P0, [R3+URZ], R108 ;  /* 0x0000006c0300b5a7 */ /* 0x00046200080011ff */
[C---:B------:R-:W-:Y:S08]  /*5230*/  HMMA.16816.F32.BF16 R100, R128.reuse, R22, R100 ;  /* 0x000000168064723c */ /* 0x040ff00000041864 */
[----:B---3--:R-:W-:Y:S01]  /*5240*/  HMMA.16816.F32.BF16 R24, R128, R96, R24 ;  /* 0x000000608018723c */ /* 0x008fe20000041818 */
[----:B------:R2:W-:Y:S01]  /*5250*/  @!P1 SYNCS.ARRIVE.TRANS64.ART0 RZ, [R3+URZ+0x18], R110 ;  /* 0x0000186e03ff99a7 */ /* 0x0005e200085000ff */
[----:B------:R-:W-:-:S06]  /*5260*/  ISETP.NE.AND P1, PT, R6, RZ, PT ;  /* 0x000000ff0600720c */ /* 0x000fcc0003f25270 */
[C---:B------:R-:W-:Y:S08]  /*5270*/  HMMA.16816.F32.BF16 R20, R128.reuse, R98, R144 ;  /* 0x000000628014723c */ /* 0x040ff00000041890 */
[C---:B----4-:R-:W-:Y:S08]  /*5280*/  HMMA.16816.F32.BF16 R96, R128.reuse, R28, R156 ;  /* 0x0000001c8060723c */ /* 0x050ff0000004189c */
[C---:B------:R-:W-:Y:S08]  /*5290*/  HMMA.16816.F32.BF16 R92, R128.reuse, R30, R92 ;  /* 0x0000001e805c723c */ /* 0x040ff0000004185c */
[C---:B-1----:R-:W-:Y:S08]  /*52a0*/  HMMA.16816.F32.BF16 R80, R128.reuse, R16, R80 ;  /* 0x000000108050723c */ /* 0x042ff00000041850 */
[C---:B------:R-:W-:Y:S08]  /*52b0*/  HMMA.16816.F32.BF16 R76, R128.reuse, R18, R76 ;  /* 0x00000012804c723c */ /* 0x040ff0000004184c */
[C---:B------:R-:W-:Y:S08]  /*52c0*/  HMMA.16816.F32.BF16 R88, R128.reuse, R112, R88 ;  /* 0x000000708058723c */ /* 0x040ff00000041858 */
[C---:B------:R-:W-:Y:S08]  /*52d0*/  HMMA.16816.F32.BF16 R84, R128.reuse, R114, R84 ;  /* 0x000000728054723c */ /* 0x040ff00000041854 */
[C---:B-----5:R-:W-:Y:S08]  /*52e0*/  HMMA.16816.F32.BF16 R32, R128.reuse, R120, R32 ;  /* 0x000000788020723c */ /* 0x060ff00000041820 */
[C---:B------:R-:W-:Y:S08]  /*52f0*/  HMMA.16816.F32.BF16 R28, R128.reuse, R122, R132 ;  /* 0x0000007a801c723c */ /* 0x040ff00000041884 */
[C---:B------:R-:W-:Y:S08]  /*5300*/  HMMA.16816.F32.BF16 R16, R128.reuse, R116, R160 ;  /* 0x000000748010723c */ /* 0x040ff000000418a0 */
[----:B------:R-:W-:Y:S01]  /*5310*/  HMMA.16816.F32.BF16 R12, R128, R118, R12 ;  /* 0x00000076800c723c */ /* 0x000fe2000004180c */
[----:B------:R-:W-:-:S04]  /*5320*/  NOP ;  /* 0x0000000000007918 */ /* 0x000fc80000000000 */
[----:B--2---:R-:W-:-:S15]  /*5330*/  @P1 BRA `(.L_x_49) ;  /* 0xffffffc800581947 */ /* 0x004fde000383ffff */
.L_x_26:
[----:B------:R-:W-:Y:S01]  /*5340*/  SHF.R.U32.HI R7, RZ, 0x1, R0 ;  /* 0x00000001ff077819 */ /* 0x000fe20000011600 */
[C---:B------:R-:W-:Y:S01]  /*5350*/  IMAD.SHL.U32 R2, R0.reuse, 0x20, RZ ;  /* 0x0000002000027824 */ /* 0x040fe200078e00ff */
[----:B-1----:R-:W1:Y:S01]  /*5360*/  S2R R63, SR_CTAID.Y ;  /* 0x00000000003f7919 */ /* 0x002e620000002600 */
[C---:B------:R-:W-:Y:S01]  /*5370*/  ISETP.GE.U32.AND P0, PT, R0.reuse, 0x10, PT ;  /* 0x000000100000780c */ /* 0x040fe20003f06070 */
[----:B------:R-:W-:Y:S01]  /*5380*/  BSSY.RECONVERGENT B0, `(.L_x_50) ;  /* 0x000005a000007945 */ /* 0x000fe20003800200 */
[----:B------:R-:W-:Y:S01]  /*5390*/  LEA R7, R0, R7, 0x6 ;  /* 0x0000000700077211 */ /* 0x000fe200078e30ff */
[----:B------:R-:W-:Y:S01]  /*53a0*/  IMAD.MOV.U32 R57, RZ, RZ, R41 ;  /* 0x000000ffff397224 */ /* 0x000fe200078e0029 */
[----:B------:R-:W-:Y:S01]  /*53b0*/  LOP3.LUT R2, R2, 0x1e0, RZ, 0xc0, !PT ;  /* 0x000001e002027812 */ /* 0x000fe200078ec0ff */
[----:B------:R-:W-:Y:S01]  /*53c0*/  IMAD.MOV.U32 R53, RZ, RZ, R33 ;  /* 0x000000ffff357224 */ /* 0x000fe200078e0021 */
[----:B------:R-:W-:Y:S01]  /*53d0*/  LOP3.LUT R7, R7, 0x3c8, RZ, 0xc0, !PT ;  /* 0x000003c807077812 */ /* 0x000fe200078ec0ff */
[----:B------:R-:W-:Y:S01]  /*53e0*/  IMAD.MOV.U32 R41, RZ, RZ, R25 ;  /* 0x000000ffff297224 */ /* 0x000fe200078e0019 */
[----:B------:R-:W-:Y:S01]  /*53f0*/  MOV R56, R40 ;  /* 0x0000002800387202 */ /* 0x000fe20000000f00 */
[----:B------:R-:W-:Y:S01]  /*5400*/  IMAD.MOV.U32 R33, RZ, RZ, R21 ;  /* 0x000000ffff217224 */ /* 0x000fe200078e0015 */
[----:B------:R-:W-:Y:S01]  /*5410*/  MOV R52, R32 ;  /* 0x0000002000347202 */ /* 0x000fe20000000f00 */
[----:B------:R-:W-:Y:S01]  /*5420*/  IMAD.IADD R2, R7, 0x1, -R2 ;  /* 0x0000000107027824 */ /* 0x000fe200078e0a02 */
[----:B------:R-:W-:Y:S01]  /*5430*/  MOV R40, R24 ;  /* 0x0000001800287202 */ /* 0x000fe20000000f00 */
[----:B------:R-:W-:Y:S01]  /*5440*/  IMAD.MOV.U32 R32, RZ, RZ, R20 ;  /* 0x000000ffff207224 */ /* 0x000fe200078e0014 */
[----:B------:R-:W-:Y:S01]  /*5450*/  F2FP.BF16.F32.PACK_AB R11, R103, R102 ;  /* 0x00000066670b723e */ /* 0x000fe200000010ff */
[----:B------:R-:W-:Y:S01]  /*5460*/  IMAD.MOV.U32 R61, RZ, RZ, R85 ;  /* 0x000000ffff3d7224 */ /* 0x000fe200078e0055 */
[----:B------:R-:W-:Y:S01]  /*5470*/  IADD3 R2, PT, PT, R3, R2, R2 ;  /* 0x0000000203027210 */ /* 0x000fe20007ffe002 */
[----:B------:R-:W-:Y:S01]  /*5480*/  IMAD.MOV.U32 R58, RZ, RZ, R76 ;  /* 0x000000ffff3a7224 */ /* 0x000fe200078e004c */
[----:B------:R-:W-:Y:S01]  /*5490*/  F2FP.BF16.F32.PACK_AB R9, R107, R106 ;  /* 0x0000006a6b09723e */ /* 0x000fe200000010ff */
[----:B------:R-:W-:Y:S01]  /*54a0*/  IMAD.MOV.U32 R59, RZ, RZ, R77 ;  /* 0x000000ffff3b7224 */ /* 0x000fe200078e004d */
[----:B------:R-:W-:Y:S01]  /*54b0*/  F2FP.BF16.F32.PACK_AB R47, R95, R94 ;  /* 0x0000005e5f2f723e */ /* 0x000fe200000010ff */
[C---:B--2---:R-:W-:Y:S01]  /*54c0*/  VIADD R6, R2.reuse, 0x80 ;  /* 0x0000008002067836 */ /* 0x044fe20000000000 */
[----:B------:R-:W-:Y:S01]  /*54d0*/  F2FP.BF16.F32.PACK_AB R45, R99, R98 ;  /* 0x00000062632d723e */ /* 0x000fe200000010ff */
[----:B------:R-:W-:Y:S01]  /*54e0*/  VIADD R2, R2, 0xa0 ;  /* 0x000000a002027836 */ /* 0x000fe20000000000 */
[----:B------:R-:W-:Y:S01]  /*54f0*/  MOV R60, R84 ;  /* 0x00000054003c7202 */ /* 0x000fe20000000f00 */
[----:B------:R-:W-:Y:S01]  /*5500*/  IMAD.MOV.U32 R54, RZ, RZ, R36 ;  /* 0x000000ffff367224 */ /* 0x000fe200078e0024 */
[----:B------:R-:W-:Y:S01]  /*5510*/  SHF.R.U32.HI R7, RZ, 0x3, R6 ;  /* 0x00000003ff077819 */ /* 0x000fe20000011606 */
[----:B------:R-:W-:Y:S01]  /*5520*/  IMAD.MOV.U32 R55, RZ, RZ, R37 ;  /* 0x000000ffff377224 */ /* 0x000fe200078e0025 */
[----:B------:R-:W-:Y:S01]  /*5530*/  SHF.R.U32.HI R49, RZ, 0x3, R2 ;  /* 0x00000003ff317819 */ /* 0x000fe20000011602 */
[----:B------:R-:W-:Y:S01]  /*5540*/  IMAD.MOV.U32 R50, RZ, RZ, R28 ;  /* 0x000000ffff327224 */ /* 0x000fe200078e001c */
[----:B------:R-:W-:Y:S01]  /*5550*/  LOP3.LUT R6, R6, 0x30, R7, 0x78, !PT ;  /* 0x0000003006067812 */ /* 0x000fe200078e7807 */
[----:B------:R-:W-:Y:S01]  /*5560*/  IMAD.MOV.U32 R51, RZ, RZ, R29 ;  /* 0x000000ffff337224 */ /* 0x000fe200078e001d */
[----:B------:R-:W-:Y:S01]  /*5570*/  LOP3.LUT R48, R2, 0x30, R49, 0x78, !PT ;  /* 0x0000003002307812 */ /* 0x000fe200078e7831 */
[----:B------:R-:W-:Y:S01]  /*5580*/  IMAD.MOV.U32 R25, RZ, RZ, R17 ;  /* 0x000000ffff197224 */ /* 0x000fe200078e0011 */
[----:B------:R-:W2:Y:S01]  /*5590*/  S2R R2, SR_CTAID.X ;  /* 0x0000000000027919 */ /* 0x000ea20000002500 */
[----:B------:R-:W-:Y:S01]  /*55a0*/  MOV R24, R16 ;  /* 0x0000001000187202 */ /* 0x000fe20000000f00 */
[----:B------:R-:W-:-:S02]  /*55b0*/  IMAD.MOV.U32 R20, RZ, RZ, R12 ;  /* 0x000000ffff147224 */ /* 0x000fc400078e000c */
[----:B------:R-:W-:Y:S01]  /*55c0*/  IMAD.MOV.U32 R21, RZ, RZ, R13 ;  /* 0x000000ffff157224 */ /* 0x000fe200078e000d */
[----:B-1----:R-:W-:Y:S06]  /*55d0*/  @P0 BRA `(.L_x_51) ;  /* 0x0000000000d00947 */ /* 0x002fec0003800000 */
[----:B--2---:R-:W-:Y:S01]  /*55e0*/  LEA R2, R2, R63, 0x2 ;  /* 0x0000003f02027211 */ /* 0x004fe200078e10ff */
[----:B------:R-:W1:Y:S01]  /*55f0*/  LDCU.128 UR8, c[0x0][0x580] ;  /* 0x0000b000ff0877ac */ /* 0x000e620008000c00 */
[----:B------:R-:W-:Y:S01]  /*5600*/  SHF.R.U32.HI R13, RZ, 0x2, R0 ;  /* 0x00000002ff0d7819 */ /* 0x000fe20000011600 */
[----:B------:R-:W-:Y:S01]  /*5610*/  IMAD.SHL.U32 R223, R223, 0x10, RZ ;  /* 0x00000010dfdf7824 */ /* 0x000fe200078e00ff */
[----:B------:R-:W-:Y:S01]  /*5620*/  FSETP.NE.AND P0, PT, R4, RZ, PT ;  /* 0x000000ff0400720b */ /* 0x000fe20003f05000 */
[----:B------:R-:W-:Y:S02]  /*5630*/  IMAD.SHL.U32 R0, R2, 0x4, RZ ;  /* 0x0000000402007824 */ /* 0x000fe400078e00ff */
[----:B------:R-:W-:-:S03]  /*5640*/  IMAD.MOV.U32 R2, RZ, RZ, 0x3f800000 ;  /* 0x3f800000ff027424 */ /* 0x000fc600078e00ff */
[----:B------:R-:W-:Y:S02]  /*5650*/  IADD3 R13, P1, P3, R223, R0, R13 ;  /* 0x00000000df0d7210 */ /* 0x000fe40007b3e00d */
[----:B------:R-:W-:Y:S02]  /*5660*/  SHF.R.S32.HI R223, RZ, 0x1f, R223 ;  /* 0x0000001fffdf7819 */ /* 0x000fe400000114df */
[----:B------:R-:W-:Y:S02]  /*5670*/  SHF.R.S32.HI R0, RZ, 0x1f, R0 ;  /* 0x0000001fff007819 */ /* 0x000fe40000011400 */
[----:B------:R-:W-:Y:S01]  /*5680*/  SHF.L.U32 R16, R13, 0x2, RZ ;  /* 0x000000020d107819 */ /* 0x000fe200000006ff */
[----:B------:R-:W2:Y:S01]  /*5690*/  @P0 MUFU.RCP R2, R4 ;  /* 0x0000000400020308 */ /* 0x000ea20000001000 */
[----:B------:R-:W-:Y:S02]  /*56a0*/  IADD3.X R0, PT, PT, R223, R0, RZ, P1, P3 ;  /* 0x00000000df007210 */ /* 0x000fe40000fe64ff */
[----:B-1----:R-:W-:-:S02]  /*56b0*/  IADD3 R12, P0, PT, R16, UR10, RZ ;  /* 0x0000000a100c7c10 */ /* 0x002fc4000ff1e0ff */
[----:B------:R-:W-:Y:S02]  /*56c0*/  SHF.L.U64.HI R0, R13, 0x2, R0 ;  /* 0x000000020d007819 */ /* 0x000fe40000010200 */
[----:B------:R-:W-:Y:S02]  /*56d0*/  IADD3 R16, P1, PT, R16, UR8, RZ ;  /* 0x0000000810107c10 */ /* 0x000fe4000ff3e0ff */
[C---:B------:R-:W-:Y:S02]  /*56e0*/  IADD3.X R13, PT, PT, R0.reuse, UR11, RZ, P0, !PT ;  /* 0x0000000b000d7c10 */ /* 0x040fe400087fe4ff */
[----:B------:R-:W-:-:S03]  /*56f0*/  IADD3.X R17, PT, PT, R0, UR9, RZ, P1, !PT ;  /* 0x0000000900117c10 */ /* 0x000fc60008ffe4ff */
[----:B------:R1:W-:Y:S01]  /*5700*/  STG.E desc[UR6][R12.64], R5 ;  /* 0x000000050c007986 */ /* 0x0003e2000c101906 */
[----:B--2---:R-:W-:-:S03]  /*5710*/  FMUL R104, R2, R104 ;  /* 0x0000006802687220 */ /* 0x004fc60000400000 */
[----:B------:R1:W-:Y:S01]  /*5720*/  STG.E desc[UR6][R16.64], R4 ;  /* 0x0000000410007986 */ /* 0x0003e2000c101906 */
[C---:B------:R-:W-:Y:S01]  /*5730*/  FMUL R105, R2.reuse, R105 ;  /* 0x0000006902697220 */ /* 0x040fe20000400000 */
        /* <DEDUP_REMOVED lines=29> */
[----:B-1----:R-:W-:-:S07]  /*5910*/  FMUL R21, R2, R21 ;  /* 0x0000001502157220 */ /* 0x002fce0000400000 */
.L_x_51:
[----:B------:R-:W-:Y:S05]  /*5920*/  BSYNC.RECONVERGENT B0 ;  /* 0x0000000000007941 */ /* 0x000fea0003800200 */
.L_x_50:
[----:B------:R1:W-:Y:S06]  /*5930*/  MEMBAR.ALL.CTA ;  /* 0x0000000000007992 */ /* 0x0003ec0000008000 */
[----:B-1----:R-:W1:Y:S01]  /*5940*/  FENCE.VIEW.ASYNC.S ;  /* 0x00000000000073c6 */ /* 0x002e620000000000 */
[----:B------:R-:W-:Y:S01]  /*5950*/  IMAD.MOV.U32 R7, RZ, RZ, RZ ;  /* 0x000000ffff077224 */ /* 0x000fe200078e00ff */
[----:B------:R-:W-:Y:S01]  /*5960*/  F2FP.BF16.F32.PACK_AB R10, R101, R100 ;  /* 0x00000064650a723e */ /* 0x000fe200000010ff */
[----:B------:R-:W-:Y:S01]  /*5970*/  IMAD.MOV.U32 R49, RZ, RZ, RZ ;  /* 0x000000ffff317224 */ /* 0x000fe200078e00ff */
[----:B------:R-:W-:Y:S01]  /*5980*/  F2FP.BF16.F32.PACK_AB R8, R105, R104 ;  /* 0x000000686908723e */ /* 0x000fe200000010ff */
[----:B------:R-:W-:Y:S01]  /*5990*/  BSSY.RECONVERGENT B0, `(.L_x_52) ;  /* 0x000001d000007945 */ /* 0x000fe20003800200 */
[----:B------:R-:W-:-:S02]  /*59a0*/  MOV R0, R6 ;  /* 0x0000000600007202 */ /* 0x000fc40000000f00 */
[----:B--2---:R-:W-:Y:S02]  /*59b0*/  MOV R2, R48 ;  /* 0x0000003000027202 */ /* 0x004fe40000000f00 */
[----:B------:R-:W-:Y:S02]  /*59c0*/  F2FP.BF16.F32.PACK_AB R46, R93, R92 ;  /* 0x0000005c5d2e723e */ /* 0x000fe400000010ff */
[----:B------:R-:W-:Y:S01]  /*59d0*/  F2FP.BF16.F32.PACK_AB R44, R97, R96 ;  /* 0x00000060612c723e */ /* 0x000fe200000010ff */
[----:B-1----:R-:W-:Y:S06]  /*59e0*/  BAR.SYNC.DEFER_BLOCKING 0x0 ;  /* 0x0000000000007b1d */ /* 0x002fec0000010000 */
[----:B------:R1:W-:Y:S04]  /*59f0*/  STSM.16.M88.4 [R0], R8 ;  /* 0x0000000800007844 */ /* 0x0003e80000000200 */
[----:B------:R1:W-:Y:S01]  /*5a00*/  STSM.16.M88.4 [R2], R44 ;  /* 0x0000002c02007844 */ /* 0x0003e20000000200 */
[----:B------:R2:W-:Y:S06]  /*5a10*/  MEMBAR.ALL.CTA ;  /* 0x0000000000007992 */ /* 0x0005ec0000008000 */
[----:B--2---:R-:W2:Y:S02]  /*5a20*/  FENCE.VIEW.ASYNC.S ;  /* 0x00000000000073c6 */ /* 0x004ea40000000000 */
[----:B--2---:R-:W-:Y:S06]  /*5a30*/  BAR.SYNC.DEFER_BLOCKING 0x0 ;  /* 0x0000000000007b1d */ /* 0x004fec0000010000 */
[----:B------:R-:W-:Y:S05]  /*5a40*/  @P2 BRA `(.L_x_53) ;  /* 0x0000000000442947 */ /* 0x000fea0003800000 */
[----:B------:R-:W2:Y:S01]  /*5a50*/  LDCU.64 UR8, c[0x0][0x348] ;  /* 0x00006900ff0877ac */ /* 0x000ea20008000a00 */
[----:B------:R-:W-:Y:S01]  /*5a60*/  R2UR UR20, R63 ;  /* 0x000000003f1472ca */ /* 0x000fe200000e0000 */
[----:B------:R-:W-:Y:S01]  /*5a70*/  VIADD R4, R3, 0x80 ;  /* 0x0000008003047836 */ /* 0x000fe20000000000 */
[----:B------:R-:W-:Y:S01]  /*5a80*/  PLOP3.LUT P1, PT, PT, PT, PT, 0x80, 0x8 ;  /* 0x000000000008781c */ /* 0x000fe20003f2f070 */
[----:B------:R-:W-:Y:S01]  /*5a90*/  UMOV UR17, URZ ;  /* 0x000000ff00117c82 */ /* 0x000fe20008000000 */
[----:B------:R-:W-:Y:S01]  /*5aa0*/  UMOV UR18, URZ ;  /* 0x000000ff00127c82 */ /* 0x000fe20008000000 */
[----:B--2---:R-:W-:-:S04]  /*5ab0*/  UIADD3 UR8, UP0, UPT, UR8, 0x180, URZ ;  /* 0x0000018008087890 */ /* 0x004fc8000ff1e0ff */
[----:B------:R-:W-:-:S12]  /*5ac0*/  UIADD3.X UR9, UPT, UPT, URZ, UR9, URZ, UP0, !UPT ;  /* 0x00000009ff097290 */ /* 0x000fd800087fe4ff */
.L_x_54:
[----:B------:R-:W-:Y:S02]  /*5ad0*/  PLOP3.LUT P0, PT, P0, P1, PT, 0xf2, 0x2f ;  /* 0x00000000002f781c */ /* 0x000fe40000703e72 */
[----:B------:R-:W-:Y:S01]  /*5ae0*/  @P1 R2UR P0, UR16, R4 ;  /* 0x00000000041012ca */ /* 0x000fe20000000000 */
[----:B------:R-:W-:-:S07]  /*5af0*/  UMOV UR19, UR12 ;  /* 0x0000000c00137c82 */ /* 0x000fce0008000000 */
[----:B------:R-:W-:Y:S02]  /*5b00*/  @P1 PLOP3.LUT P1, PT, P0, PT, PT, 0x80, 0x8 ;  /* 0x000000000008181c */ /* 0x000fe4000072f070 */
[----:B------:R-:W-:-:S03]  /*5b10*/  PLOP3.LUT P0, PT, PT, PT, PT, 0x80, 0x8 ;  /* 0x000000000008781c */ /* 0x000fc60003f0f070 */
[----:B------:R2:W-:Y:S08]  /*5b20*/  UTMASTG.4D [UR16], [UR8], desc[URZ] ;  /* 0x0000ff10080073b5 */ /* 0x0005f00008019000 */
[----:B--2---:R-:W-:Y:S05]  /*5b30*/  @P1 BRA.U.ANY `(.L_x_54) ;  /* 0xfffffffd00e41947 */ /* 0x004fea000393ffff */
[----:B------:R0:W-:Y:S01]  /*5b40*/  UTMACMDFLUSH ;  /* 0x00000000000079b7 */ /* 0x0001e20000000000 */
[----:B------:R-:W-:-:S04]  /*5b50*/  DEPBAR.LE SB0, 0x2 ;  /* 0x000080800000791a */ /* 0x000fc80000000000 */
.L_x_53:
[----:B------:R-:W-:Y:S05]  /*5b60*/  BSYNC.RECONVERGENT B0 ;  /* 0x0000000000007941 */ /* 0x000fea0003800200 */
.L_x_52:
[----:B------:R-:W-:Y:S01]  /*5b70*/  BAR.SYNC.DEFER_BLOCKING 0x0 ;  /* 0x0000000000007b1d */ /* 0x000fe20000010000 */
[----:B-1----:R-:W-:Y:S02]  /*5b80*/  IADD3 R8, P1, PT, R48, 0x400, RZ ;  /* 0x0000040030087810 */ /* 0x002fe40007f3e0ff */
[----:B------:R-:W-:Y:S02]  /*5b90*/  IADD3 R4, P0, PT, R6, 0x400, RZ ;  /* 0x0000040006047810 */ /* 0x000fe40007f1e0ff */
[----:B------:R-:W-:Y:S01]  /*5ba0*/  F2FP.BF16.F32.PACK_AB R87, R87, R86 ;  /* 0x000000565757723e */ /* 0x000fe200000010ff */
[----:B------:R-:W-:Y:S01]  /*5bb0*/  IMAD.X R9, RZ, RZ, RZ, P1 ;  /* 0x000000ffff097224 */ /* 0x000fe200008e06ff */
[----:B------:R-:W-:Y:S01]  /*5bc0*/  IADD3.X R5, PT, PT, RZ, RZ, RZ, P0, !PT ;  /* 0x000000ffff057210 */ /* 0x000fe200007fe4ff */
[----:B------:R-:W-:Y:S01]  /*5bd0*/  BSSY.RECONVERGENT B0, `(.L_x_55) ;  /* 0x0000021000007945 */ /* 0x000fe20003800200 */
[----:B------:R-:W-:Y:S02]  /*5be0*/  F2FP.BF16.F32.PACK_AB R85, R91, R90 ;  /* 0x0000005a5b55723e */ /* 0x000fe400000010ff */
[----:B------:R-:W-:-:S02]  /*5bf0*/  F2FP.BF16.F32.PACK_AB R79, R79, R78 ;  /* 0x0000004e4f4f723e */ /* 0x000fc400000010ff */
[----:B------:R-:W-:Y:S02]  /*5c00*/  MOV R4, R4 ;  /* 0x0000000400047202 */ /* 0x000fe40000000f00 */
[----:B------:R-:W-:Y:S02]  /*5c10*/  F2FP.BF16.F32.PACK_AB R84, R89, R88 ;  /* 0x000000585954723e */ /* 0x000fe400000010ff */
[----:B------:R-:W-:Y:S02]  /*5c20*/  F2FP.BF16.F32.PACK_AB R86, R61, R60 ;  /* 0x0000003c3d56723e */ /* 0x000fe400000010ff */
[----:B------:R-:W-:Y:S02]  /*5c30*/  F2FP.BF16.F32.PACK_AB R77, R83, R82 ;  /* 0x00000052534d723e */ /* 0x000fe400000010ff */
[----:B------:R-:W-:Y:S02]  /*5c40*/  MOV R8, R8 ;  /* 0x0000000800087202 */ /* 0x000fe40000000f00 */
[----:B------:R-:W-:Y:S01]  /*5c50*/  F2FP.BF16.F32.PACK_AB R76, R81, R80 ;  /* 0x00000050514c723e */ /* 0x000fe200000010ff */
[----:B------:R1:W-:Y:S01]  /*5c60*/  STSM.16.M88.4 [R4], R84 ;  /* 0x0000005404007844 */ /* 0x0003e20000000200 */
[----:B------:R-:W-:-:S05]  /*5c70*/  F2FP.BF16.F32.PACK_AB R78, R59, R58 ;  /* 0x0000003a3b4e723e */ /* 0x000fca00000010ff */
[----:B------:R1:W-:Y:S01]  /*5c80*/  STSM.16.M88.4 [R8], R76 ;  /* 0x0000004c08007844 */ /* 0x0003e20000000200 */
[----:B------:R2:W-:Y:S06]  /*5c90*/  MEMBAR.ALL.CTA ;  /* 0x0000000000007992 */ /* 0x0005ec0000008000 */
[----:B--2---:R-:W2:Y:S02]  /*5ca0*/  FENCE.VIEW.ASYNC.S ;  /* 0x00000000000073c6 */ /* 0x004ea40000000000 */
[----:B--2---:R-:W-:Y:S06]  /*5cb0*/  BAR.SYNC.DEFER_BLOCKING 0x0 ;  /* 0x0000000000007b1d */ /* 0x004fec0000010000 */
[----:B------:R-:W-:Y:S05]  /*5cc0*/  @P2 BRA `(.L_x_56) ;  /* 0x0000000000442947 */ /* 0x000fea0003800000 */
[----:B------:R-:W2:Y:S01]  /*5cd0*/  LDCU.64 UR8, c[0x0][0x348] ;  /* 0x00006900ff0877ac */ /* 0x000ea20008000a00 */
[----:B------:R-:W-:Y:S01]  /*5ce0*/  R2UR UR20, R63 ;  /* 0x000000003f1472ca */ /* 0x000fe200000e0000 */
[----:B-1----:R-:W-:Y:S01]  /*5cf0*/  VIADD R4, R3, 0x480 ;  /* 0x0000048003047836 */ /* 0x002fe20000000000 */
[----:B------:R-:W-:Y:S01]  /*5d00*/  PLOP3.LUT P1, PT, PT, PT, PT, 0x80, 0x8 ;  /* 0x000000000008781c */ /* 0x000fe20003f2f070 */
[----:B------:R-:W-:Y:S01]  /*5d10*/  UMOV UR17, 0x20 ;  /* 0x0000002000117882 */ /* 0x000fe20000000000 */
[----:B------:R-:W-:Y:S01]  /*5d20*/  UMOV UR18, URZ ;  /* 0x000000ff00127c82 */ /* 0x000fe20008000000 */
[----:B--2---:R-:W-:-:S04]  /*5d30*/  UIADD3 UR8, UP0, UPT, UR8, 0x180, URZ ;  /* 0x0000018008087890 */ /* 0x004fc8000ff1e0ff */
[----:B------:R-:W-:-:S12]  /*5d40*/  UIADD3.X UR9, UPT, UPT, URZ, UR9, URZ, UP0, !UPT ;  /* 0x00000009ff097290 */ /* 0x000fd800087fe4ff */
.L_x_57:
[----:B------:R-:W-:Y:S02]  /*5d50*/  PLOP3.LUT P0, PT, P0, P1, PT, 0xf2, 0x2f ;  /* 0x00000000002f781c */ /* 0x000fe40000703e72 */
[----:B------:R-:W-:Y:S01]  /*5d60*/  @P1 R2UR P0, UR16, R4 ;  /* 0x00000000041012ca */ /* 0x000fe20000000000 */
[----:B------:R-:W-:-:S07]  /*5d70*/  UMOV UR19, UR12 ;  /* 0x0000000c00137c82 */ /* 0x000fce0008000000 */
[----:B------:R-:W-:Y:S02]  /*5d80*/  @P1 PLOP3.LUT P1, PT, P0, PT, PT, 0x80, 0x8 ;  /* 0x000000000008181c */ /* 0x000fe4000072f070 */
[----:B------:R-:W-:-:S03]  /*5d90*/  PLOP3.LUT P0, PT, PT, PT, PT, 0x80, 0x8 ;  /* 0x000000000008781c */ /* 0x000fc60003f0f070 */
[----:B------:R1:W-:Y:S08]  /*5da0*/  UTMASTG.4D [UR16], [UR8], desc[URZ] ;  /* 0x0000ff10080073b5 */ /* 0x0003f00008019000 */
[----:B-1----:R-:W-:Y:S05]  /*5db0*/  @P1 BRA.U.ANY `(.L_x_57) ;  /* 0xfffffffd00e41947 */ /* 0x002fea000393ffff */
[----:B------:R0:W-:Y:S01]  /*5dc0*/  UTMACMDFLUSH ;  /* 0x00000000000079b7 */ /* 0x0001e20000000000 */
[----:B------:R-:W-:-:S04]  /*5dd0*/  DEPBAR.LE SB0, 0x2 ;  /* 0x000080800000791a */ /* 0x000fc80000000000 */
.L_x_56:
[----:B------:R-:W-:Y:S05]  /*5de0*/  BSYNC.RECONVERGENT B0 ;  /* 0x0000000000007941 */ /* 0x000fea0003800200 */
.L_x_55:
[----:B------:R-:W-:Y:S01]  /*5df0*/  BAR.SYNC.DEFER_BLOCKING 0x0 ;  /* 0x0000000000007b1d */ /* 0x000fe20000010000 */
[----:B------:R-:W-:Y:S02]  /*5e00*/  IADD3 R6, P0, PT, R6, 0x800, RZ ;  /* 0x0000080006067810 */ /* 0x000fe40007f1e0ff */
        /* <DEDUP_REMOVED lines=17> */
[----:B---3--:R-:W3:Y:S02]  /*5f20*/  FENCE.VIEW.ASYNC.S ;  /* 0x00000000000073c6 */ /* 0x008ee40000000000 */
[----:B---3--:R-:W-:Y:S06]  /*5f30*/  BAR.SYNC.DEFER_BLOCKING 0x0 ;  /* 0x0000000000007b1d */ /* 0x008fec0000010000 */
[----:B------:R-:W-:Y:S05]  /*5f40*/  @P2 BRA `(.L_x_59) ;  /* 0x0000000000442947 */ /* 0x000fea0003800000 */
[----:B------:R-:W3:Y:S01]  /*5f50*/  LDCU.64 UR8, c[0x0][0x348] ;  /* 0x00006900ff0877ac */ /* 0x000ee20008000a00 */
[----:B------:R-:W-:Y:S01]  /*5f60*/  R2UR UR20, R63 ;  /* 0x000000003f1472ca */ /* 0x000fe200000e0000 */
[----:B-1----:R-:W-:Y:S01]  /*5f70*/  VIADD R4, R3, 0x880 ;  /* 0x0000088003047836 */ /* 0x002fe20000000000 */
[----:B------:R-:W-:Y:S01]  /*5f80*/  PLOP3.LUT P1, PT, PT, PT, PT, 0x80, 0x8 ;  /* 0x000000000008781c */ /* 0x000fe20003f2f070 */
[----:B------:R-:W-:Y:S01]  /*5f90*/  UMOV UR17, 0x40 ;  /* 0x0000004000117882 */ /* 0x000fe20000000000 */
[----:B------:R-:W-:Y:S01]  /*5fa0*/  UMOV UR18, URZ ;  /* 0x000000ff00127c82 */ /* 0x000fe20008000000 */
[----:B---3--:R-:W-:-:S04]  /*5fb0*/  UIADD3 UR8, UP0, UPT, UR8, 0x180, URZ ;  /* 0x0000018008087890 */ /* 0x008fc8000ff1e0ff */
[----:B------:R-:W-:-:S12]  /*5fc0*/  UIADD3.X UR9, UPT, UPT, URZ, UR9, URZ, UP0, !UPT ;  /* 0x00000009ff097290 */ /* 0x000fd800087fe4ff */
.L_x_60:
        /* <DEDUP_REMOVED lines=9> */
.L_x_59:
[----:B------:R-:W-:Y:S05]  /*6060*/  BSYNC.RECONVERGENT B0 ;  /* 0x0000000000007941 */ /* 0x000fea0003800200 */
.L_x_58:
[----:B------:R-:W-:Y:S01]  /*6070*/  BAR.SYNC.DEFER_BLOCKING 0x0 ;  /* 0x0000000000007b1d */ /* 0x000fe20000010000 */
[----:B-1----:R-:W-:Y:S02]  /*6080*/  F2FP.BF16.F32.PACK_AB R4, R41, R40 ;  /* 0x000000282904723e */ /* 0x002fe400000010ff */
[----:B------:R-:W-:Y:S02]  /*6090*/  F2FP.BF16.F32.PACK_AB R5, R27, R26 ;  /* 0x0000001a1b05723e */ /* 0x000fe400000010ff */
[----:B--2---:R-:W-:Y:S01]  /*60a0*/  F2FP.BF16.F32.PACK_AB R6, R33, R32 ;  /* 0x000000202106723e */ /* 0x004fe200000010ff */
[----:B------:R-:W-:Y:S01]  /*60b0*/  BSSY.RECONVERGENT B0, `(.L_x_61) ;  /* 0x000001d000007945 */ /* 0x000fe20003800200 */
[----:B------:R-:W-:Y:S02]  /*60c0*/  F2FP.BF16.F32.PACK_AB R7, R23, R22 ;  /* 0x000000161707723e */ /* 0x000fe400000010ff */
[----:B------:R-:W-:Y:S02]  /*60d0*/  F2FP.BF16.F32.PACK_AB R8, R25, R24 ;  /* 0x000000181908723e */ /* 0x000fe400000010ff */
[----:B------:R-:W-:-:S02]  /*60e0*/  F2FP.BF16.F32.PACK_AB R9, R19, R18 ;  /* 0x000000121309723e */ /* 0x000fc400000010ff */
[----:B------:R-:W-:Y:S02]  /*60f0*/  F2FP.BF16.F32.PACK_AB R10, R21, R20 ;  /* 0x00000014150a723e */ /* 0x000fe400000010ff */
[----:B------:R-:W-:Y:S01]  /*6100*/  F2FP.BF16.F32.PACK_AB R11, R15, R14 ;  /* 0x0000000e0f0b723e */ /* 0x000fe200000010ff */
        /* <DEDUP_REMOVED lines=10> */
[----:B------:R-:W-:Y:S01]  /*61b0*/  UMOV UR17, 0x60 ;  /* 0x0000006000117882 */ /* 0x000fe20000000000 */
[----:B------:R-:W-:Y:S01]  /*61c0*/  UMOV UR18, URZ ;  /* 0x000000ff00127c82 */ /* 0x000fe20008000000 */
[----:B--2---:R-:W-:-:S04]  /*61d0*/  UIADD3 UR8, UP0, UPT, UR8, 0x180, URZ ;  /* 0x0000018008087890 */ /* 0x004fc8000ff1e0ff */
[----:B------:R-:W-:-:S12]  /*61e0*/  UIADD3.X UR9, UPT, UPT, URZ, UR9, URZ, UP0, !UPT ;  /* 0x00000009ff097290 */ /* 0x000fd800087fe4ff */
.L_x_63:
        /* <DEDUP_REMOVED lines=9> */
.L_x_62:
[----:B------:R-:W-:Y:S05]  /*6280*/  BSYNC.RECONVERGENT B0 ;  /* 0x0000000000007941 */ /* 0x000fea0003800200 */
.L_x_61:
[----:B------:R-:W-:Y:S06]  /*6290*/  BAR.SYNC.DEFER_BLOCKING 0x0 ;  /* 0x0000000000007b1d */ /* 0x000fec0000010000 */
[----:B------:R-:W-:Y:S05]  /*62a0*/  EXIT ;  /* 0x000000000000794d */ /* 0x000fea0003800000 */
.L_x_4:
[----:B------:R-:W-:Y:S01]  /*62b0*/  IMAD.MOV.U32 R4, RZ, RZ, -0x80000000 ;  /* 0x80000000ff047424 */ /* 0x000fe200078e00ff */
[----:B--2---:R-:W-:-:S04]  /*62c0*/  MOV R5, 0x80000000 ;  /* 0x8000000000057802 */ /* 0x004fc80000000f00 */
[----:B------:R2:W3:Y:S03]  /*62d0*/  SYNCS.PHASECHK.TRANS64.TRYWAIT P0, [R7+URZ+0x28], R5 ;  /* 0x00002805070075a7 */ /* 0x0004e600080011ff */
[----:B---3--:R-:W-:Y:S05]  /*62e0*/  @!P0 NANOSLEEP.SYNCS 0x989680 ;  /* 0x009896800000895d */ /* 0x008fea0003900000 */
[----:B------:R-:W3:Y:S02]  /*62f0*/  @!P0 SYNCS.PHASECHK.TRANS64 P0, [R7+URZ+0x28], R5 ;  /* 0x00002805070085a7 */ /* 0x000ee400080010ff */
[----:B---3--:R-:W-:Y:S05]  /*6300*/  @!P0 BRA `(.L_x_4) ;  /* 0xfffffffc00e88947 */ /* 0x008fea000383ffff */
[----:B------:R-:W-:Y:S05]  /*6310*/  BRA `(.L_x_64) ;  /* 0xffffffa000c47947 */ /* 0x000fea000383ffff */
.L_x_21:
[----:B------:R-:W-:Y:S02]  /*6320*/  IMAD.MOV.U32 R2, RZ, RZ, -0x80000000 ;  /* 0x80000000ff027424 */ /* 0x000fe400078e00ff */
[----:B----4-:R-:W-:-:S04]  /*6330*/  IMAD.MOV.U32 R3, RZ, RZ, -0x80000000 ;  /* 0x80000000ff037424 */ /* 0x010fc800078e00ff */
[----:B------:R4:W2:Y:S03]  /*6340*/  SYNCS.PHASECHK.TRANS64.TRYWAIT P0, [R7+URZ+0x8], R3 ;  /* 0x00000803070075a7 */ /* 0x0008a600080011ff */
[----:B--2---:R-:W-:Y:S05]  /*6350*/  @!P0 NANOSLEEP.SYNCS 0x989680 ;  /* 0x009896800000895d */ /* 0x004fea0003900000 */
[----:B------:R-:W2:Y:S02]  /*6360*/  @!P0 SYNCS.PHASECHK.TRANS64 P0, [R7+URZ+0x8], R3 ;  /* 0x00000803070085a7 */ /* 0x000ea400080010ff */
[----:B--2---:R-:W-:Y:S05]  /*6370*/  @!P0 BRA `(.L_x_21) ;  /* 0xfffffffc00e88947 */ /* 0x004fea000383ffff */
[----:B------:R-:W-:Y:S05]  /*6380*/  BRA `(.L_x_65) ;  /* 0xffffffb000487947 */ /* 0x000fea000383ffff */
.L_x_25:
[----:B-1----:R1:W2:Y:S02]  /*6390*/  SYNCS.PHASECHK.TRANS64.TRYWAIT P3, [R3+URZ+0x20], RZ ;  /* 0x000020ff030075a7 */ /* 0x0022a400080611ff */
[----:B--2---:R-:W-:Y:S05]  /*63a0*/  @!P3 NANOSLEEP.SYNCS 0x989680 ;  /* 0x009896800000b95d */ /* 0x004fea0003900000 */
[----:B------:R-:W2:Y:S02]  /*63b0*/  @!P3 SYNCS.PHASECHK.TRANS64 P3, [R3+URZ+0x20], RZ ;  /* 0x000020ff0300b5a7 */ /* 0x000ea400080610ff */
[----:B--2---:R-:W-:Y:S05]  /*63c0*/  @!P3 BRA `(.L_x_25) ;  /* 0xfffffffc00f0b947 */ /* 0x004fea000383ffff */
[----:B------:R-:W-:Y:S05]  /*63d0*/  BRA `(.L_x_24) ;  /* 0xffffffb400847947 */ /* 0x000fea000383ffff */
.L_x_29:
[----:B------:R-:W-:-:S07]  /*63e0*/  IMAD.MOV.U32 R109, RZ, RZ, R108 ;  /* 0x000000ffff6d7224 */ /* 0x000fce00078e006c */
.L_x_66:
[----:B-1----:R1:W2:Y:S02]  /*63f0*/  SYNCS.PHASECHK.TRANS64.TRYWAIT P0, [R3+URZ], R109 ;  /* 0x0000006d030075a7 */ /* 0x0022a400080011ff */
[----:B--2---:R-:W-:Y:S05]  /*6400*/  @!P0 NANOSLEEP.SYNCS 0x989680 ;  /* 0x009896800000895d */ /* 0x004fea0003900000 */
[----:B------:R-:W2:Y:S02]  /*6410*/  @!P0 SYNCS.PHASECHK.TRANS64 P0, [R3+URZ], R109 ;  /* 0x0000006d030085a7 */ /* 0x000ea400080010ff */
[----:B--2---:R-:W-:Y:S05]  /*6420*/  @!P0 BRA `(.L_x_66) ;  /* 0xfffffffc00f08947 */ /* 0x004fea000383ffff */
[----:B------:R-:W-:Y:S05]  /*6430*/  BRA `(.L_x_28) ;  /* 0xffffffb800407947 */ /* 0x000fea000383ffff */
.L_x_33:
[----:B------:R-:W-:-:S07]  /*6440*/  MOV R109, R108 ;  /* 0x0000006c006d7202 */ /* 0x000fce0000000f00 */
.L_x_67:
[----:B-1----:R1:W2:Y:S02]  /*6450*/  SYNCS.PHASECHK.TRANS64.TRYWAIT P0, [R111+URZ+0x18], R109 ;  /* 0x0000186d6f0075a7 */ /* 0x0022a400080011ff */
[----:B--2---:R-:W-:Y:S05]  /*6460*/  @!P0 NANOSLEEP.SYNCS 0x989680 ;  /* 0x009896800000895d */ /* 0x004fea0003900000 */
[----:B------:R-:W2:Y:S02]  /*6470*/  @!P0 SYNCS.PHASECHK.TRANS64 P0, [R111+URZ+0x18], R109 ;  /* 0x0000186d6f0085a7 */ /* 0x000ea400080010ff */
[----:B--2---:R-:W-:Y:S05]  /*6480*/  @!P0 BRA `(.L_x_67) ;  /* 0xfffffffc00f08947 */ /* 0x004fea000383ffff */
[----:B------:R-:W-:Y:S05]  /*6490*/  BRA `(.L_x_68) ;  /* 0xffffffb800507947 */ /* 0x000fea000383ffff */
.L_x_39:
[----:B------:R-:W-:-:S07]  /*64a0*/  IMAD.MOV.U32 R133, RZ, RZ, R132 ;  /* 0x000000ffff857224 */ /* 0x000fce00078e0084 */
.L_x_69:
[----:B-1----:R1:W2:Y:S02]  /*64b0*/  SYNCS.PHASECHK.TRANS64.TRYWAIT P0, [R3+URZ+0x8], R133 ;  /* 0x00000885030075a7 */ /* 0x0022a400080011ff */
[----:B--2---:R-:W-:Y:S05]  /*64c0*/  @!P0 NANOSLEEP.SYNCS 0x989680 ;  /* 0x009896800000895d */ /* 0x004fea0003900000 */
[----:B------:R-:W2:Y:S02]  /*64d0*/  @!P0 SYNCS.PHASECHK.TRANS64 P0, [R3+URZ+0x8], R133 ;  /* 0x00000885030085a7 */ /* 0x000ea400080010ff */
[----:B--2---:R-:W-:Y:S05]  /*64e0*/  @!P0 BRA `(.L_x_69) ;  /* 0xfffffffc00f08947 */ /* 0x004fea000383ffff */
[----:B------:R-:W-:Y:S05]  /*64f0*/  BRA `(.L_x_70) ;  /* 0xffffffc800a07947 */ /* 0x000fea000383ffff */
.L_x_44:
[----:B------:R-:W-:Y:S01]  /*6500*/  BSSY B1, `(.L_x_71) ;  /* 0x0000008000017945 */ /* 0x000fe20003800000 */
[----:B------:R-:W-:Y:S01]  /*6510*/  IMAD.MOV.U32 R185, RZ, RZ, R113 ;  /* 0x000000ffffb97224 */ /* 0x000fe200078e0071 */
[----:B------:R-:W-:Y:S01]  /*6520*/  MOV R187, 0x1f ;  /* 0x0000001f00bb7802 */ /* 0x000fe20000000f00 */
[----:B------:R-:W-:Y:S02]  /*6530*/  IMAD.MOV.U32 R160, RZ, RZ, 0x2 ;  /* 0x00000002ffa07424 */ /* 0x000fe400078e00ff */
[----:B------:R-:W-:-:S07]  /*6540*/  IMAD.MOV.U32 R158, RZ, RZ, 0xf ;  /* 0x0000000fff9e7424 */ /* 0x000fce00078e00ff */
[----:B------:R-:W-:Y:S05]  /*6550*/  WARPSYNC.COLLECTIVE R158, `(.L_x_72) ;  /* 0x000000009e087348 */ /* 0x000fea0003c00000 */
[----:B------:R1:W2:Y:S02]  /*6560*/  SHFL.BFLY P3, R183, R185, R160, R187 ;  /* 0x0c0000a0b9b77389 */ /* 0x0002a400000600bb */
[----:B-12---:R-:W-:Y:S05]  /*6570*/  ENDCOLLECTIVE ;  /* 0x000000000000791b */ /* 0x006fea0003800000 */
.L_x_72:
[----:B------:R-:W-:Y:S05]  /*6580*/  BSYNC B1 ;  /* 0x0000000000017941 */ /* 0x000fea0003800000 */
.L_x_71:
[----:B------:R-:W-:Y:S01]  /*6590*/  IMAD.MOV.U32 R112, RZ, RZ, R183 ;  /* 0x000000ffff707224 */ /* 0x000fe200078e00b7 */
[----:B------:R-:W-:Y:S01]  /*65a0*/  MOV R160, 0x1 ;  /* 0x0000000100a07802 */ /* 0x000fe20000000f00 */
[----:B------:R-:W-:Y:S02]  /*65b0*/  IMAD.MOV.U32 R187, RZ, RZ, 0x1f ;  /* 0x0000001fffbb7424 */ /* 0x000fe400078e00ff */
[----:B------:R-:W-:Y:S01]  /*65c0*/  IMAD.MOV.U32 R158, RZ, RZ, 0xf ;  /* 0x0000000fff9e7424 */ /* 0x000fe200078e00ff */
[----:B------:R-:W-:-:S05]  /*65d0*/  FMNMX R112, R113, R112, !PT ;  /* 0x0000007071707209 */ /* 0x000fca0007800000 */
[----:B------:R-:W-:-:S07]  /*65e0*/  IMAD.MOV.U32 R185, RZ, RZ, R112 ;  /* 0x000000ffffb97224 */ /* 0x000fce00078e0070 */
[----:B------:R-:W-:Y:S05]  /*65f0*/  WARPSYNC.COLLECTIVE R158, `(.L_x_73) ;  /* 0x000000009e087348 */ /* 0x000fea0003c00000 */
[----:B------:R1:W2:Y:S02]  /*6600*/  SHFL.BFLY P3, R183, R185, R160, R187 ;  /* 0x0c0000a0b9b77389 */ /* 0x0002a400000600bb */
[----:B-12---:R-:W-:Y:S05]  /*6610*/  ENDCOLLECTIVE ;  /* 0x000000000000791b */ /* 0x006fea0003800000 */
.L_x_73:
[----:B------:R-:W-:Y:S02]  /*6620*/  MOV R160, 0x2 ;  /* 0x0000000200a07802 */ /* 0x000fe40000000f00 */
[----:B------:R-:W-:-:S04]  /*6630*/  FMNMX R183, R112, R183, !PT ;  /* 0x000000b770b77209 */ /* 0x000fc80007800000 */
        /* <DEDUP_REMOVED lines=90> */
[----:B------:R-:W3:Y:S08]  /*6be0*/  MUFU.EX2 R212, R159 ;  /* 0x0000009f00d47308 */ /* 0x000ef00000000800 */
[----:B------:R-:W4:Y:S08]  /*6bf0*/  MUFU.EX2 R213, R213 ;  /* 0x000000d500d57308 */ /* 0x000f300000000800 */
[----:B------:R2:W-:Y:S08]  /*6c00*/  MUFU.EX2 R117, R153 ;  /* 0x0000009900757308 */ /* 0x0005f00000000800 */
[----:B------:R-:W5:Y:S01]  /*6c10*/  MUFU.EX2 R108, R108 ;  /* 0x0000006c006c7308 */ /* 0x000f620000000800 */
[----:B--2---:R-:W-:-:S04]  /*6c20*/  FADD R153, R197, R158 ;  /* 0x0000009ec5997221 */ /* 0x004fc80000000000 */
[----:B------:R-:W-:Y:S01]  /*6c30*/  FADD R158, R200, R153 ;  /* 0x00000099c89e7221 */ /* 0x000fe20000000000 */
[----:B------:R-:W-:Y:S01]  /*6c40*/  FMUL R153, R133, 1.4426950216293334961 ;  /* 0x3fb8aa3b85997820 */ /* 0x000fe20000400000 */
[----:B------:R-:W-:Y:S01]  /*6c50*/  FADD R133, R125, -R134 ;  /* 0x800000867d857221 */ /* 0x000fe20000000000 */
[----:B------:R-:W2:Y:S01]  /*6c60*/  MUFU.EX2 R109, R109 ;  /* 0x0000006d006d7308 */ /* 0x000ea20000000800 */
[----:B-1----:R-:W-:Y:S02]  /*6c70*/  FADD R157, R201, R158 ;  /* 0x0000009ec99d7221 */ /* 0x002fe40000000000 */
[----:B------:R-:W-:Y:S02]  /*6c80*/  FMUL R133, R133, 1.4426950216293334961 ;  /* 0x3fb8aa3b85857820 */ /* 0x000fe40000400000 */
[----:B---3--:R-:W-:-:S03]  /*6c90*/  FADD R158, R212, R157 ;  /* 0x0000009dd49e7221 */ /* 0x008fc60000000000 */
[----:B------:R-:W1:Y:S01]  /*6ca0*/  MUFU.EX2 R120, R120 ;  /* 0x0000007800787308 */ /* 0x000e620000000800 */
[----:B----4-:R-:W-:Y:S01]  /*6cb0*/  FADD R157, R213, R158 ;  /* 0x0000009ed59d7221 */ /* 0x010fe20000000000 */
[----:B------:R-:W-:-:S06]  /*6cc0*/  IMAD.MOV.U32 R158, RZ, RZ, 0xf ;  /* 0x0000000fff9e7424 */ /* 0x000fcc00078e00ff */
[----:B------:R-:W3:Y:S08]  /*6cd0*/  MUFU.EX2 R116, R161 ;  /* 0x000000a100747308 */ /* 0x000ef00000000800 */
[----:B------:R5:W-:Y:S08]  /*6ce0*/  MUFU.EX2 R121, R156 ;  /* 0x0000009c00797308 */ /* 0x000bf00000000800 */
[----:B------:R-:W4:Y:S01]  /*6cf0*/  MUFU.EX2 R128, R128 ;  /* 0x0000008000807308 */ /* 0x000f220000000800 */
[----:B-----5:R-:W-:-:S07]  /*6d00*/  FADD R156, R108, R157 ;  /* 0x0000009d6c9c7221 */ /* 0x020fce0000000000 */
[----:B------:R2:W5:Y:S08]  /*6d10*/  MUFU.EX2 R124, R135 ;  /* 0x00000087007c7308 */ /* 0x0005700000000800 */
[----:B------:R3:W4:Y:S01]  /*6d20*/  MUFU.EX2 R125, R153 ;  /* 0x00000099007d7308 */ /* 0x0007220000000800 */
[----:B--2---:R-:W-:-:S04]  /*6d30*/  FADD R135, R109, R156 ;  /* 0x0000009c6d877221 */ /* 0x004fc80000000000 */
[----:B-1----:R-:W-:Y:S01]  /*6d40*/  FADD R157, R120, R135 ;  /* 0x00000087789d7221 */ /* 0x002fe20000000000 */
[----:B------:R-:W-:Y:S02]  /*6d50*/  FADD R135, R129, -R134 ;  /* 0x8000008681877221 */ /* 0x000fe40000000000 */
[----:B------:R-:W1:Y:S01]  /*6d60*/  MUFU.EX2 R133, R133 ;  /* 0x0000008500857308 */ /* 0x000e620000000800 */
[----:B---3--:R-:W-:Y:S01]  /*6d70*/  FADD R156, R116, R157 ;  /* 0x0000009d749c7221 */ /* 0x008fe20000000000 */
[----:B------:R-:W-:-:S03]  /*6d80*/  FMUL R135, R135, 1.4426950216293334961 ;  /* 0x3fb8aa3b87877820 */ /* 0x000fc60000400000 */
[----:B------:R-:W-:-:S03]  /*6d90*/  FADD R153, R117, R156 ;  /* 0x0000009c75997221 */ /* 0x000fc60000000000 */
[----:B------:R-:W2:Y:S01]  /*6da0*/  MUFU.EX2 R129, R145 ;  /* 0x0000009100817308 */ /* 0x000ea20000000800 */
[----:B----4-:R-:W-:-:S04]  /*6db0*/  FADD R156, R128, R153 ;  /* 0x00000099809c7221 */ /* 0x010fc80000000000 */
[----:B------:R-:W-:-:S03]  /*6dc0*/  FADD R153, R121, R156 ;  /* 0x0000009c79997221 */ /* 0x000fc60000000000 */
[----:B------:R-:W3:Y:S01]  /*6dd0*/  MUFU.EX2 R135, R135 ;  /* 0x0000008700877308 */ /* 0x000ee20000000800 */
[----:B-----5:R-:W-:Y:S01]  /*6de0*/  FADD R156, R124, R153 ;  /* 0x000000997c9c7221 */ /* 0x020fe20000000000 */
[----:B------:R-:W-:Y:S01]  /*6df0*/  MOV R153, R113 ;  /* 0x0000007100997202 */ /* 0x000fe20000000f00 */
[----:B------:R-:W-:Y:S02]  /*6e00*/  IMAD.MOV.U32 R113, RZ, RZ, R116 ;  /* 0x000000ffff717224 */ /* 0x000fe400078e0074 */
[----:B------:R-:W-:Y:S01]  /*6e10*/  FADD R156, R125, R156 ;  /* 0x0000009c7d9c7221 */ /* 0x000fe20000000000 */
[----:B------:R-:W-:Y:S02]  /*6e20*/  IMAD.MOV.U32 R116, RZ, RZ, R117 ;  /* 0x000000ffff747224 */ /* 0x000fe400078e0075 */
[----:B------:R-:W4:Y:S01]  /*6e30*/  MUFU.EX2 R136, R136 ;  /* 0x0000008800887308 */ /* 0x000f220000000800 */
[----:B-1----:R-:W-:Y:S01]  /*6e40*/  FADD R156, R133, R156 ;  /* 0x0000009c859c7221 */ /* 0x002fe20000000000 */
[----:B------:R-:W-:Y:S01]  /*6e50*/  IMAD.MOV.U32 R117, RZ, RZ, R128 ;  /* 0x000000ffff757224 */ /* 0x000fe200078e0080 */
[----:B--2---:R-:W-:-:S02]  /*6e60*/  MOV R128, R129 ;  /* 0x0000008100807202 */ /* 0x004fc40000000f00 */
[----:B------:R-:W-:-:S03]  /*6e70*/  FADD R156, R129, R156 ;  /* 0x0000009c819c7221 */ /* 0x000fc60000000000 */
[----:B------:R-:W1:Y:S01]  /*6e80*/  MUFU.EX2 R137, R137 ;  /* 0x0000008900897308 */ /* 0x000e620000000800 */
[----:B---3--:R-:W-:Y:S01]  /*6e90*/  FADD R145, R135, R156 ;  /* 0x0000009c87917221 */ /* 0x008fe20000000000 */
[----:B------:R-:W-:-:S03]  /*6ea0*/  IMAD.MOV.U32 R129, RZ, RZ, R135 ;  /* 0x000000ffff817224 */ /* 0x000fc600078e0087 */
[----:B----4-:R-:W-:-:S04]  /*6eb0*/  FADD R156, R136, R145 ;  /* 0x00000091889c7221 */ /* 0x010fc80000000000 */
[----:B-1----:R-:W-:-:S04]  /*6ec0*/  FADD R156, R137, R156 ;  /* 0x0000009c899c7221 */ /* 0x002fc80000000000 */
[----:B------:R-:W-:-:S07]  /*6ed0*/  IMAD.MOV.U32 R185, RZ, RZ, R156 ;  /* 0x000000ffffb97224 */ /* 0x000fce00078e009c */
[----:B------:R-:W-:Y:S05]  /*6ee0*/  WARPSYNC.COLLECTIVE R158, `(.L_x_74) ;  /* 0x000000009e087348 */ /* 0x000fea0003c00000 */
[----:B------:R1:W2:Y:S02]  /*6ef0*/  SHFL.BFLY P3, R183, R185, R160, R187 ;  /* 0x0c0000a0b9b77389 */ /* 0x0002a400000600bb */
[----:B-12---:R-:W-:Y:S05]  /*6f00*/  ENDCOLLECTIVE ;  /* 0x000000000000791b */ /* 0x006fea0003800000 */
.L_x_74:
[----:B------:R-:W-:Y:S02]  /*6f10*/  IMAD.MOV.U32 R160, RZ, RZ, 0x1 ;  /* 0x00000001ffa07424 */ /* 0x000fe400078e00ff */
[----:B------:R-:W-:-:S04]  /*6f20*/  IMAD.MOV.U32 R145, RZ, RZ, R183 ;  /* 0x000000ffff917224 */ /* 0x000fc800078e00b7 */
[----:B------:R-:W-:Y:S01]  /*6f30*/  FADD R157, R156, R145 ;  /* 0x000000919c9d7221 */ /* 0x000fe20000000000 */
[----:B------:R-:W-:Y:S01]  /*6f40*/  IMAD.MOV.U32 R145, RZ, RZ, R112 ;  /* 0x000000ffff917224 */ /* 0x000fe200078e0070 */
[----:B------:R-:W-:Y:S02]  /*6f50*/  MOV R112, R120 ;  /* 0x0000007800707202 */ /* 0x000fe40000000f00 */
[----:B------:R-:W-:Y:S01]  /*6f60*/  IMAD.MOV.U32 R185, RZ, RZ, R157 ;  /* 0x000000ffffb97224 */ /* 0x000fe200078e009d */
[----:B------:R-:W-:Y:S01]  /*6f70*/  MOV R120, R121 ;  /* 0x0000007900787202 */ /* 0x000fe20000000f00 */
[----:B------:R-:W-:Y:S02]  /*6f80*/  IMAD.MOV.U32 R121, RZ, RZ, R124 ;  /* 0x000000ffff797224 */ /* 0x000fe400078e007c */
[----:B------:R-:W-:-:S07]  /*6f90*/  IMAD.MOV.U32 R124, RZ, RZ, R125 ;  /* 0x000000ffff7c7224 */ /* 0x000fce00078e007d */
[----:B------:R-:W-:Y:S05]  /*6fa0*/  WARPSYNC.COLLECTIVE R158, `(.L_x_75) ;  /* 0x000000009e087348 */ /* 0x000fea0003c00000 */
[----:B------:R1:W2:Y:S02]  /*6fb0*/  SHFL.BFLY P3, R183, R185, R160, R187 ;  /* 0x0c0000a0b9b77389 */ /* 0x0002a400000600bb */
[----:B-12---:R-:W-:Y:S05]  /*6fc0*/  ENDCOLLECTIVE ;  /* 0x000000000000791b */ /* 0x006fea0003800000 */
.L_x_75:
[----:B------:R-:W-:Y:S02]  /*6fd0*/  IMAD.MOV.U32 R125, RZ, RZ, R133 ;  /* 0x000000ffff7d7224 */ /* 0x000fe400078e0085 */
[----:B------:R-:W-:Y:S01]  /*6fe0*/  IMAD.MOV.U32 R156, RZ, RZ, R183 ;  /* 0x000000ffff9c7224 */ /* 0x000fe200078e00b7 */
[----:B------:R-:W-:Y:S06]  /*6ff0*/  BRA `(.L_x_76) ;  /* 0xffffffd000187947 */ /* 0x000fec000383ffff */
.L_x_48:
[----:B------:R-:W-:-:S07]  /*7000*/  IMAD.MOV.U32 R133, RZ, RZ, R132 ;  /* 0x000000ffff857224 */ /* 0x000fce00078e0084 */
.L_x_77:
[----:B-1----:R1:W2:Y:S02]  /*7010*/  SYNCS.PHASECHK.TRANS64.TRYWAIT P0, [R3+URZ+0x10], R133 ;  /* 0x00001085030075a7 */ /* 0x0022a400080011ff */
[----:B--2---:R-:W-:Y:S05]  /*7020*/  @!P0 NANOSLEEP.SYNCS 0x989680 ;  /* 0x009896800000895d */ /* 0x004fea0003900000 */
[----:B------:R-:W2:Y:S02]  /*7030*/  @!P0 SYNCS.PHASECHK.TRANS64 P0, [R3+URZ+0x10], R133 ;  /* 0x00001085030085a7 */ /* 0x000ea400080010ff */
[----:B--2---:R-:W-:Y:S05]  /*7040*/  @!P0 BRA `(.L_x_77) ;  /* 0xfffffffc00f08947 */ /* 0x004fea000383ffff */
[----:B------:R-:W-:Y:S05]  /*7050*/  BRA `(.L_x_47) ;  /* 0xffffffd000c07947 */ /* 0x000fea000383ffff */
.L_x_78:
[----:B------:R-:W-:-:S00]  /*7060*/  BRA `(.L_x_78) ;  /* 0xfffffffc00fc7947 */ /* 0x000fc0000383ffff */
[----:B------:R-:W-:-:S00]  /*7070*/  NOP ;  /* 0x0000000000007918 */ /* 0x000fc00000000000 */
        /* <DEDUP_REMOVED lines=8> */
.L_x_79:


//--------------------- .nv.shared.kernel_cutlass_kernel_cudnnnative_sparse_attentionselectionNSA_select_attn_fwd_hmmaHopperSelectAttentionFwd_object_at__CopyAtom_ThrID10_TVLayoutSrc112801_TVLayoutDst112801_Valuetypebf16_t_0 --------------------------
	.section	.nv.shared.kernel_cutlass_kernel_cudnnnative_sparse_attentionselectionNSA_select_attn_fwd_hmmaHopperSelectAttentionFwd_object_at__CopyAtom_ThrID10_TVLayoutSrc112801_TVLayoutDst112801_Valuetypebf16_t_0,"aw",@nobits
	.sectionflags	@""
	.align	1024
	.zero		1024


//--------------------- .nv.shared.reserved.0     --------------------------
	.section	.nv.shared.reserved.0,"aw",@nobits
	.weak		__nv_reservedSMEM_offset_0_alias
	.size		__nv_reservedSMEM_offset_0_alias, 0, 64
	.other		__nv_reservedSMEM_offset_0_alias,@"STO_CUDA_RESERVED_SHARED STV_DEFAULT"
__nv_reservedSMEM_offset_0_alias:
	.zero		0
	.zero		64


//--------------------- .nv.constant0.kernel_cutlass_kernel_cudnnnative_sparse_attentionselectionNSA_select_attn_fwd_hmmaHopperSelectAttentionFwd_object_at__CopyAtom_ThrID10_TVLayoutSrc112801_TVLayoutDst112801_Valuetypebf16_t_0 --------------------------
	.section	.nv.constant0.kernel_cutlass_kernel_cudnnnative_sparse_attentionselectionNSA_select_attn_fwd_hmmaHopperSelectAttentionFwd_object_at__CopyAtom_ThrID10_TVLayoutSrc112801_TVLayoutDst112801_Valuetypebf16_t_0,"a",@progbits
	.sectionflags	@""
	.align	4
.nv.constant0.kernel_cutlass_kernel_cudnnnative_sparse_attentionselectionNSA_select_attn_fwd_hmmaHopperSelectAttentionFwd_object_at__CopyAtom_ThrID10_TVLayoutSrc112801_TVLayoutDst112801_Valuetypebf16_t_0:
	.zero		1452


//--------------------- SYMBOLS --------------------------

	.type		.nv.reservedSmem.offset0,@object
	.size		.nv.reservedSmem.offset0,0x4
	.type		.nv.reservedSmem.cap,@object
	.size		.nv.reservedSmem.cap,0x4
